// auto-generated by cutlass_sweep.gemm — config: {"arch": "sm_90", "cluster_m": 2, "cluster_n": 1, "dtype": "fp16", "dtype_b": "fp16", "layout": "nt", "stages": 0, "tile_k": 64, "tile_m": 128, "tile_n": 256}
#include "cutlass/cutlass.h"
#include "cutlass/gemm/collective/collective_builder.hpp"
#include "cutlass/gemm/device/gemm_universal_adapter.h"
#include "cutlass/gemm/kernel/gemm_universal.hpp"
#include "cutlass/epilogue/collective/collective_builder.hpp"

using ElemA = cutlass::half_t;
using ElemB = cutlass::half_t;
using ElemCD = cutlass::half_t;
using Acc  = float;
using TileShape    = cute::Shape<cute::_128, cute::_256, cute::_64>;
using ClusterShape = cute::Shape<cute::_2, cute::_1, cute::_1>;

using CollectiveEpilogue = typename cutlass::epilogue::collective::CollectiveBuilder<
    cutlass::arch::Sm90, cutlass::arch::OpClassTensorOp,
    TileShape, ClusterShape,
    cutlass::epilogue::collective::EpilogueTileAuto,
    Acc, Acc,
    ElemCD, cutlass::layout::RowMajor, 128 / cutlass::sizeof_bits<ElemCD>::value,
    ElemCD, cutlass::layout::RowMajor, 128 / cutlass::sizeof_bits<ElemCD>::value,
    cutlass::epilogue::collective::EpilogueScheduleAuto
  >::CollectiveOp;

using CollectiveMainloop = typename cutlass::gemm::collective::CollectiveBuilder<
    cutlass::arch::Sm90, cutlass::arch::OpClassTensorOp,
    ElemA, cutlass::layout::RowMajor, 128 / cutlass::sizeof_bits<ElemA>::value,
    ElemB, cutlass::layout::ColumnMajor, 128 / cutlass::sizeof_bits<ElemB>::value,
    Acc,
    TileShape, ClusterShape,
    cutlass::gemm::collective::StageCountAutoCarveout<static_cast<int>(sizeof(typename CollectiveEpilogue::SharedStorage))>,
    cutlass::gemm::collective::KernelScheduleAuto
  >::CollectiveOp;

using GemmKernel = cutlass::gemm::kernel::GemmUniversal<
    cute::Shape<int,int,int,int>,
    CollectiveMainloop,
    CollectiveEpilogue
>;
using Gemm = cutlass::gemm::device::GemmUniversalAdapter<GemmKernel>;

// Force the device kernel symbol into the cubin without needing a host main.
auto* _anchor = &cutlass::device_kernel<GemmKernel>;


// ===== COMPILED SASS (sm_90a) =====

	.target	sm_90a

	.elftype	@"ET_EXEC"


//--------------------- .note.nv.tkinfo           --------------------------
	.section	.note.nv.tkinfo,"",@"SHT_NOTE"
	.sectionflags	@"SHF_NOTE_NV_TKINFO"
	.tkinfo
        /*0018*/ 	.word	0x00000002
        /*0030*/ 	.string	""
        /*0030*/ 	.string	"ptxas"
        /*0030*/ 	.string	"Cuda compilation tools, release 13.0, V13.0.88"
        /*0030*/ 	.string	"Build cuda_13.0.r13.0/compiler.36424714_0"
        /*0030*/ 	.string	"-arch sm_90a -m 64 "



//--------------------- .note.nv.cuinfo           --------------------------
	.section	.note.nv.cuinfo,"",@"SHT_NOTE"
	.sectionflags	@"SHF_NOTE_NV_CUINFO"
        /*0018*/ 	.short	0x0002
        /*001a*/ 	.short	0x005a
        /*001c*/ 	.short	0x0082
	.zero		2


//--------------------- .nv.info                  --------------------------
	.section	.nv.info,"",@"SHT_CUDA_INFO"
	.align	4


	//----- nvinfo : EIATTR_REGCOUNT
	.align		4
        /*0000*/ 	.byte	0x04, 0x2f
        /*0002*/ 	.short	(.L_15 - .L_14)
	.align		4
.L_14:
        /*0004*/ 	.word	index@(_ZN7cutlass13device_kernelINS_4gemm6kernel13GemmUniversalIN4cute5tupleIJiiiiEEENS1_10collective13CollectiveMmaINS1_34MainloopSm90TmaGmmaWarpSpecializedILi4ENS5_IJNS4_1CILi2EEENSA_ILi1EEESC_EEENS1_35KernelTmaWarpSpecializedCooperativeEEENS5_IJNSA_ILi128EEENSA_ILi256EEENSA_ILi64EEEEEENS_6half_tENS5_IJlSC_lEEESK_SL_NS4_8TiledMMAINS4_8MMA_AtomIJNS4_4SM904GMMA26MMA_64x256x16_F32F16F16_SSILNSP_5MajorE0ELSR_0ELNSP_7ScaleInE1ELSS_1EEEEEENS4_6LayoutISD_NS5_IJSC_NSA_ILi0EEESW_EEEEENS5_IJNS4_10UnderscoreESZ_SZ_EEEEENS4_13SM90_TMA_LOADENS4_14ComposedLayoutINS4_7SwizzleILi3ELi4ELi3EEENS4_18smem_ptr_flag_bitsILi16EEENSV_INS5_IJNSA_ILi8EEESI_EEENS5_IJSI_SC_EEEEEEEvNS4_8identityENS4_23SM90_TMA_LOAD_MULTICASTES1C_vS1D_EENS_8epilogue10collective6detail29Sm90TmaWarpSpecializedAdapterINS1H_15DefaultEpilogueISK_SL_SL_NS1G_6thread17LinearCombinationISK_Li1EffLNS1L_9ScaleType4KindE0ELNS_15FloatRoundStyleE2ESK_EENS1_15EpilogueDefaultEEEEEvvEEEEvNT_6ParamsE)
        /*0008*/ 	.word	0x000000a8


	//----- nvinfo : EIATTR_FRAME_SIZE
	.align		4
.L_15:
        /*000c*/ 	.byte	0x04, 0x11
        /*000e*/ 	.short	(.L_17 - .L_16)
	.align		4
.L_16:
        /*0010*/ 	.word	index@(_ZN7cutlass13device_kernelINS_4gemm6kernel13GemmUniversalIN4cute5tupleIJiiiiEEENS1_10collective13CollectiveMmaINS1_34MainloopSm90TmaGmmaWarpSpecializedILi4ENS5_IJNS4_1CILi2EEENSA_ILi1EEESC_EEENS1_35KernelTmaWarpSpecializedCooperativeEEENS5_IJNSA_ILi128EEENSA_ILi256EEENSA_ILi64EEEEEENS_6half_tENS5_IJlSC_lEEESK_SL_NS4_8TiledMMAINS4_8MMA_AtomIJNS4_4SM904GMMA26MMA_64x256x16_F32F16F16_SSILNSP_5MajorE0ELSR_0ELNSP_7ScaleInE1ELSS_1EEEEEENS4_6LayoutISD_NS5_IJSC_NSA_ILi0EEESW_EEEEENS5_IJNS4_10UnderscoreESZ_SZ_EEEEENS4_13SM90_TMA_LOADENS4_14ComposedLayoutINS4_7SwizzleILi3ELi4ELi3EEENS4_18smem_ptr_flag_bitsILi16EEENSV_INS5_IJNSA_ILi8EEESI_EEENS5_IJSI_SC_EEEEEEEvNS4_8identityENS4_23SM90_TMA_LOAD_MULTICASTES1C_vS1D_EENS_8epilogue10collective6detail29Sm90TmaWarpSpecializedAdapterINS1H_15DefaultEpilogueISK_SL_SL_NS1G_6thread17LinearCombinationISK_Li1EffLNS1L_9ScaleType4KindE0ELNS_15FloatRoundStyleE2ESK_EENS1_15EpilogueDefaultEEEEEvvEEEEvNT_6ParamsE)
        /*0014*/ 	.word	0x00000000


	//----- nvinfo : EIATTR_MIN_STACK_SIZE
	.align		4
.L_17:
        /*0018*/ 	.byte	0x04, 0x12
        /*001a*/ 	.short	(.L_19 - .L_18)
	.align		4
.L_18:
        /*001c*/ 	.word	index@(_ZN7cutlass13device_kernelINS_4gemm6kernel13GemmUniversalIN4cute5tupleIJiiiiEEENS1_10collective13CollectiveMmaINS1_34MainloopSm90TmaGmmaWarpSpecializedILi4ENS5_IJNS4_1CILi2EEENSA_ILi1EEESC_EEENS1_35KernelTmaWarpSpecializedCooperativeEEENS5_IJNSA_ILi128EEENSA_ILi256EEENSA_ILi64EEEEEENS_6half_tENS5_IJlSC_lEEESK_SL_NS4_8TiledMMAINS4_8MMA_AtomIJNS4_4SM904GMMA26MMA_64x256x16_F32F16F16_SSILNSP_5MajorE0ELSR_0ELNSP_7ScaleInE1ELSS_1EEEEEENS4_6LayoutISD_NS5_IJSC_NSA_ILi0EEESW_EEEEENS5_IJNS4_10UnderscoreESZ_SZ_EEEEENS4_13SM90_TMA_LOADENS4_14ComposedLayoutINS4_7SwizzleILi3ELi4ELi3EEENS4_18smem_ptr_flag_bitsILi16EEENSV_INS5_IJNSA_ILi8EEESI_EEENS5_IJSI_SC_EEEEEEEvNS4_8identityENS4_23SM90_TMA_LOAD_MULTICASTES1C_vS1D_EENS_8epilogue10collective6detail29Sm90TmaWarpSpecializedAdapterINS1H_15DefaultEpilogueISK_SL_SL_NS1G_6thread17LinearCombinationISK_Li1EffLNS1L_9ScaleType4KindE0ELNS_15FloatRoundStyleE2ESK_EENS1_15EpilogueDefaultEEEEEvvEEEEvNT_6ParamsE)
        /*0020*/ 	.word	0x00000000
.L_19:


//--------------------- .nv.compat                --------------------------
	.section	.nv.compat,"",@"SHT_CUDA_COMPAT_INFO"
	.align	4
        /*0000*/ 	.byte	0x02, 0x09, 0x01, 0x00, 0x02, 0x02, 0x04, 0x00, 0x02, 0x05, 0x05, 0x00, 0x03, 0x07, 0x01, 0x01
        /*0010*/ 	.byte	0x02, 0x03, 0x01, 0x00, 0x02, 0x06, 0x01, 0x00, 0x04, 0x0b, 0x08, 0x00, 0x00, 0x00, 0x00, 0x00
        /*0020*/ 	.byte	0x00, 0x00, 0x00, 0x00


//--------------------- .nv.info._ZN7cutlass13device_kernelINS_4gemm6kernel13GemmUniversalIN4cute5tupleIJiiiiEEENS1_10collective13CollectiveMmaINS1_34MainloopSm90TmaGmmaWarpSpecializedILi4ENS5_IJNS4_1CILi2EEENSA_ILi1EEESC_EEENS1_35KernelTmaWarpSpecializedCooperativeEEENS5_IJNSA_ILi128EEENSA_ILi256EEENSA_ILi64EEEEEENS_6half_tENS5_IJlSC_lEEESK_SL_NS4_8TiledMMAINS4_8MMA_AtomIJNS4_4SM904GMMA26MMA_64x256x16_F32F16F16_SSILNSP_5MajorE0ELSR_0ELNSP_7ScaleInE1ELSS_1EEEEEENS4_6LayoutISD_NS5_IJSC_NSA_ILi0EEESW_EEEEENS5_IJNS4_10UnderscoreESZ_SZ_EEEEENS4_13SM90_TMA_LOADENS4_14ComposedLayoutINS4_7SwizzleILi3ELi4ELi3EEENS4_18smem_ptr_flag_bitsILi16EEENSV_INS5_IJNSA_ILi8EEESI_EEENS5_IJSI_SC_EEEEEEEvNS4_8identityENS4_23SM90_TMA_LOAD_MULTICASTES1C_vS1D_EENS_8epilogue10collective6detail29Sm90TmaWarpSpecializedAdapterINS1H_15DefaultEpilogueISK_SL_SL_NS1G_6thread17LinearCombinationISK_Li1EffLNS1L_9ScaleType4KindE0ELNS_15FloatRoundStyleE2ESK_EENS1_15EpilogueDefaultEEEEEvvEEEEvNT_6ParamsE --------------------------
	.section	.nv.info._ZN7cutlass13device_kernelINS_4gemm6kernel13GemmUniversalIN4cute5tupleIJiiiiEEENS1_10collective13CollectiveMmaINS1_34MainloopSm90TmaGmmaWarpSpecializedILi4ENS5_IJNS4_1CILi2EEENSA_ILi1EEESC_EEENS1_35KernelTmaWarpSpecializedCooperativeEEENS5_IJNSA_ILi128EEENSA_ILi256EEENSA_ILi64EEEEEENS_6half_tENS5_IJlSC_lEEESK_SL_NS4_8TiledMMAINS4_8MMA_AtomIJNS4_4SM904GMMA26MMA_64x256x16_F32F16F16_SSILNSP_5MajorE0ELSR_0ELNSP_7ScaleInE1ELSS_1EEEEEENS4_6LayoutISD_NS5_IJSC_NSA_ILi0EEESW_EEEEENS5_IJNS4_10UnderscoreESZ_SZ_EEEEENS4_13SM90_TMA_LOADENS4_14ComposedLayoutINS4_7SwizzleILi3ELi4ELi3EEENS4_18smem_ptr_flag_bitsILi16EEENSV_INS5_IJNSA_ILi8EEESI_EEENS5_IJSI_SC_EEEEEEEvNS4_8identityENS4_23SM90_TMA_LOAD_MULTICASTES1C_vS1D_EENS_8epilogue10collective6detail29Sm90TmaWarpSpecializedAdapterINS1H_15DefaultEpilogueISK_SL_SL_NS1G_6thread17LinearCombinationISK_Li1EffLNS1L_9ScaleType4KindE0ELNS_15FloatRoundStyleE2ESK_EENS1_15EpilogueDefaultEEEEEvvEEEEvNT_6ParamsE,"",@"SHT_CUDA_INFO"
	.sectionflags	@""
	.align	4


	//----- nvinfo : EIATTR_CUDA_API_VERSION
	.align		4
        /*0000*/ 	.byte	0x04, 0x37
        /*0002*/ 	.short	(.L_21 - .L_20)
.L_20:
        /*0004*/ 	.word	0x00000082


	//----- nvinfo : EIATTR_KPARAM_INFO
	.align		4
.L_21:
        /*0008*/ 	.byte	0x04, 0x17
        /*000a*/ 	.short	(.L_23 - .L_22)
.L_22:
        /*000c*/ 	.word	0x00000000
        /*0010*/ 	.short	0x0000
        /*0012*/ 	.short	0x0070
        /*0014*/ 	.byte	0x00, 0xf0, 0x01, 0x10


	//----- nvinfo : EIATTR_SPARSE_MMA_MASK
	.align		4
.L_23:
        /*0018*/ 	.byte	0x03, 0x50
        /*001a*/ 	.short	0x0000


	//----- nvinfo : EIATTR_MAXREG_COUNT
	.align		4
        /*001c*/ 	.byte	0x03, 0x1b
        /*001e*/ 	.short	0x00a8


	//----- nvinfo : EIATTR_NUM_BARRIERS
	.align		4
        /*0020*/ 	.byte	0x02, 0x4c
        /*0022*/ 	.byte	0x01
	.zero		1


	//----- nvinfo : EIATTR_EXTERNS
	.align		4
        /*0024*/ 	.byte	0x04, 0x0f
        /*0026*/ 	.short	(.L_25 - .L_24)


	//   ....[0]....
	.align		4
.L_24:
        /*0028*/ 	.word	index@(__assertfail)


	//----- nvinfo : EIATTR_MERCURY_ISA_VERSION
	.align		4
.L_25:
        /*002c*/ 	.byte	0x03, 0x5f
        /*002e*/ 	.short	0x0101


	//----- nvinfo : EIATTR_INT_WARP_WIDE_INSTR_OFFSETS
	.align		4
        /*0030*/ 	.byte	0x04, 0x31
        /*0032*/ 	.short	(.L_27 - .L_26)


	//   ....[0]....
.L_26:
        /*0034*/ 	.word	0x00000480


	//   ....[1]....
        /*0038*/ 	.word	0x000004b0


	//   ....[2]....
        /*003c*/ 	.word	0x00000670


	//   ....[3]....
        /*0040*/ 	.word	0x00001d30


	//----- nvinfo : EIATTR_COOP_GROUP_MASK_REGIDS
	.align		4
.L_27:
        /*0044*/ 	.byte	0x04, 0x29
        /*0046*/ 	.short	(.L_29 - .L_28)


	//   ....[0]....
.L_28:
        /*0048*/ 	.word	0xffffffff


	//   ....[1]....
        /*004c*/ 	.word	0xffffffff


	//   ....[2]....
        /*0050*/ 	.word	0xffffffff


	//   ....[3]....
        /*0054*/ 	.word	0xffffffff


	//   ....[4]....
        /*0058*/ 	.word	0xffffffff


	//   ....[5]....
        /*005c*/ 	.word	0xffffffff


	//----- nvinfo : EIATTR_COOP_GROUP_INSTR_OFFSETS
	.align		4
.L_29:
        /*0060*/ 	.byte	0x04, 0x28
        /*0062*/ 	.short	(.L_31 - .L_30)


	//   ....[0]....
.L_30:
        /*0064*/ 	.word	0x00000060


	//   ....[1]....
        /*0068*/ 	.word	0x00000070


	//   ....[2]....
        /*006c*/ 	.word	0x00000130


	//   ....[3]....
        /*0070*/ 	.word	0x000002d0


	//   ....[4]....
        /*0074*/ 	.word	0x000007f0


	//   ....[5]....
        /*0078*/ 	.word	0x00001240


	//----- nvinfo : EIATTR_REG_RECONFIG
	.align		4
.L_31:
        /*007c*/ 	.byte	0x01, 0x54
	.zero		2


	//----- nvinfo : EIATTR_SYSCALL_OFFSETS
	.align		4
        /*0080*/ 	.byte	0x04, 0x46
        /*0082*/ 	.short	(.L_33 - .L_32)


	//   ....[0]....
.L_32:
        /*0084*/ 	.word	0x00001400


	//----- nvinfo : EIATTR_MBARRIER_INSTR_OFFSETS
	.align		4
.L_33:
        /*0088*/ 	.byte	0x04, 0x39
        /*008a*/ 	.short	(.L_35 - .L_34)


	//   ....[0]....
.L_34:
        /*008c*/ 	.word	0x00000230
        /*0090*/ 	.word	0x000000ff
        /*0094*/ 	.word	0x00000000
        /*0098*/ 	.short	0x0100
        /*009a*/ 	.byte	0x08
	.zero		1


	//   ....[1]....
        /*009c*/ 	.word	0x00000240
        /*00a0*/ 	.word	0x000000ff
        /*00a4*/ 	.word	0x00000020
        /*00a8*/ 	.short	0x0100
        /*00aa*/ 	.byte	0x08
	.zero		1


	//   ....[2]....
        /*00ac*/ 	.word	0x00000250
        /*00b0*/ 	.word	0x000000ff
        /*00b4*/ 	.word	0x00000008
        /*00b8*/ 	.short	0x0100
        /*00ba*/ 	.byte	0x08
	.zero		1


	//   ....[3]....
        /*00bc*/ 	.word	0x00000260
        /*00c0*/ 	.word	0x000000ff
        /*00c4*/ 	.word	0x00000028
        /*00c8*/ 	.short	0x0100
        /*00ca*/ 	.byte	0x08
	.zero		1


	//   ....[4]....
        /*00cc*/ 	.word	0x00000270
        /*00d0*/ 	.word	0x000000ff
        /*00d4*/ 	.word	0x00000010
        /*00d8*/ 	.short	0x0100
        /*00da*/ 	.byte	0x08
	.zero		1


	//   ....[5]....
        /*00dc*/ 	.word	0x00000280
        /*00e0*/ 	.word	0x000000ff
        /*00e4*/ 	.word	0x00000030
        /*00e8*/ 	.short	0x0100
        /*00ea*/ 	.byte	0x08
	.zero		1


	//   ....[6]....
        /*00ec*/ 	.word	0x00000290
        /*00f0*/ 	.word	0x000000ff
        /*00f4*/ 	.word	0x00000018
        /*00f8*/ 	.short	0x0100
        /*00fa*/ 	.byte	0x08
	.zero		1


	//   ....[7]....
        /*00fc*/ 	.word	0x000002a0
        /*0100*/ 	.word	0x000000ff
        /*0104*/ 	.word	0x00000038
        /*0108*/ 	.short	0x0100
        /*010a*/ 	.byte	0x08
	.zero		1


	//   ....[8]....
        /*010c*/ 	.word	0x000006f0
        /*0110*/ 	.word	0x000000ff
        /*0114*/ 	.word	0x00000050
        /*0118*/ 	.short	0x0100
        /*011a*/ 	.byte	0x06
	.zero		1


	//   ....[9]....
        /*011c*/ 	.word	0x00000780
        /*0120*/ 	.word	0x000000ff
        /*0124*/ 	.word	0x00000058
        /*0128*/ 	.short	0x0100
        /*012a*/ 	.byte	0x06
	.zero		1


	//   ....[10]....
        /*012c*/ 	.word	0x000014c0
        /*0130*/ 	.word	0x00000003
        /*0134*/ 	.word	0x00000000
        /*0138*/ 	.short	0x010a
        /*013a*/ 	.byte	0x3f
	.zero		1


	//   ....[11]....
        /*013c*/ 	.word	0x00001500
        /*0140*/ 	.word	0x00000003
        /*0144*/ 	.word	0x00000000
        /*0148*/ 	.short	0x010a
        /*014a*/ 	.byte	0x3f
	.zero		1


	//   ....[12]....
        /*014c*/ 	.word	0x00001900
        /*0150*/ 	.word	0x00000005
        /*0154*/ 	.word	0x00000000
        /*0158*/ 	.short	0x010a
        /*015a*/ 	.byte	0x3f
	.zero		1


	//   ....[13]....
        /*015c*/ 	.word	0x00001940
        /*0160*/ 	.word	0x00000005
        /*0164*/ 	.word	0x00000000
        /*0168*/ 	.short	0x010a
        /*016a*/ 	.byte	0x3f
	.zero		1


	//   ....[14]....
        /*016c*/ 	.word	0x00001bd0
        /*0170*/ 	.word	0x00000005
        /*0174*/ 	.word	0x00000000
        /*0178*/ 	.short	0x0101
        /*017a*/ 	.byte	0x3f
	.zero		1


	//   ....[15]....
        /*017c*/ 	.word	0x00001db0
        /*0180*/ 	.word	0x00000003
        /*0184*/ 	.word	0x00000000
        /*0188*/ 	.short	0x0101
        /*018a*/ 	.byte	0x3f
	.zero		1


	//   ....[16]....
        /*018c*/ 	.word	0x0000aba0
        /*0190*/ 	.word	0x00000017
        /*0194*/ 	.word	0x00000020
        /*0198*/ 	.short	0x010a
        /*019a*/ 	.byte	0x3f
	.zero		1


	//   ....[17]....
        /*019c*/ 	.word	0x0000af60
        /*01a0*/ 	.word	0x00000005
        /*01a4*/ 	.word	0x00000058
        /*01a8*/ 	.short	0x0101
        /*01aa*/ 	.byte	0x3f
	.zero		1


	//   ....[18]....
        /*01ac*/ 	.word	0x0000b680
        /*01b0*/ 	.word	0x00000007
        /*01b4*/ 	.word	0x00000000
        /*01b8*/ 	.short	0x010a
        /*01ba*/ 	.byte	0x3f
	.zero		1


	//   ....[19]....
        /*01bc*/ 	.word	0x0000b700
        /*01c0*/ 	.word	0x00000008
        /*01c4*/ 	.word	0x00000000
        /*01c8*/ 	.short	0x010a
        /*01ca*/ 	.byte	0x3f
	.zero		1


	//   ....[20]....
        /*01cc*/ 	.word	0x0000b790
        /*01d0*/ 	.word	0x0000000b
        /*01d4*/ 	.word	0x00000000
        /*01d8*/ 	.short	0x010a
        /*01da*/ 	.byte	0x3f
	.zero		1


	//   ....[21]....
        /*01dc*/ 	.word	0x0000b820
        /*01e0*/ 	.word	0x00000003
        /*01e4*/ 	.word	0x00000000
        /*01e8*/ 	.short	0x010a
        /*01ea*/ 	.byte	0x3f
	.zero		1


	//   ....[22]....
        /*01ec*/ 	.word	0x0000b880
        /*01f0*/ 	.word	0x00000003
        /*01f4*/ 	.word	0x00000000
        /*01f8*/ 	.short	0x010a
        /*01fa*/ 	.byte	0x3f
	.zero		1


	//   ....[23]....
        /*01fc*/ 	.word	0x0000b8d0
        /*0200*/ 	.word	0x00000005
        /*0204*/ 	.word	0x00000000
        /*0208*/ 	.short	0x010a
        /*020a*/ 	.byte	0x3f
	.zero		1


	//   ....[24]....
        /*020c*/ 	.word	0x0000b9a0
        /*0210*/ 	.word	0x00000017
        /*0214*/ 	.word	0x00000020
        /*0218*/ 	.short	0x010a
        /*021a*/ 	.byte	0x3f
	.zero		1


	//   ....[25]....
        /*021c*/ 	.word	0x0000ba70
        /*0220*/ 	.word	0x00000007
        /*0224*/ 	.word	0x00000000
        /*0228*/ 	.short	0x010a
        /*022a*/ 	.byte	0x3f
	.zero		1


	//   ....[26]....
        /*022c*/ 	.word	0x0000bac0
        /*0230*/ 	.word	0x00000008
        /*0234*/ 	.word	0x00000000
        /*0238*/ 	.short	0x010a
        /*023a*/ 	.byte	0x3f
	.zero		1


	//   ....[27]....
        /*023c*/ 	.word	0x0000bb10
        /*0240*/ 	.word	0x0000000b
        /*0244*/ 	.word	0x00000000
        /*0248*/ 	.short	0x010a
        /*024a*/ 	.byte	0x3f
	.zero		1


	//----- nvinfo : EIATTR_NUM_MBARRIERS
	.align		4
.L_35:
        /*024c*/ 	.byte	0x03, 0x38
        /*024e*/ 	.short	0x000a


	//----- nvinfo : EIATTR_EXIT_INSTR_OFFSETS
	.align		4
        /*0250*/ 	.byte	0x04, 0x1c
        /*0252*/ 	.short	(.L_37 - .L_36)


	//   ....[0]....
.L_36:
        /*0254*/ 	.word	0x00000950


	//   ....[1]....
        /*0258*/ 	.word	0x00001170


	//   ....[2]....
        /*025c*/ 	.word	0x0000a2c0


	//   ....[3]....
        /*0260*/ 	.word	0x0000a820


	//   ....[4]....
        /*0264*/ 	.word	0x0000b870


	//----- nvinfo : EIATTR_MAX_THREADS
	.align		4
.L_37:
        /*0268*/ 	.byte	0x04, 0x05
        /*026a*/ 	.short	(.L_39 - .L_38)
.L_38:
        /*026c*/ 	.word	0x00000180
        /*0270*/ 	.word	0x00000001
        /*0274*/ 	.word	0x00000001


	//----- nvinfo : EIATTR_CRS_STACK_SIZE
	.align		4
.L_39:
        /*0278*/ 	.byte	0x04, 0x1e
        /*027a*/ 	.short	(.L_41 - .L_40)
.L_40:
        /*027c*/ 	.word	0x00000000


	//----- nvinfo : EIATTR_CBANK_PARAM_SIZE
	.align		4
.L_41:
        /*0280*/ 	.byte	0x03, 0x19
        /*0282*/ 	.short	0x0470


	//----- nvinfo : EIATTR_PARAM_CBANK
	.align		4
        /*0284*/ 	.byte	0x04, 0x0a
        /*0286*/ 	.short	(.L_43 - .L_42)
	.align		4
.L_42:
        /*0288*/ 	.word	index@(.nv.constant0._ZN7cutlass13device_kernelINS_4gemm6kernel13GemmUniversalIN4cute5tupleIJiiiiEEENS1_10collective13CollectiveMmaINS1_34MainloopSm90TmaGmmaWarpSpecializedILi4ENS5_IJNS4_1CILi2EEENSA_ILi1EEESC_EEENS1_35KernelTmaWarpSpecializedCooperativeEEENS5_IJNSA_ILi128EEENSA_ILi256EEENSA_ILi64EEEEEENS_6half_tENS5_IJlSC_lEEESK_SL_NS4_8TiledMMAINS4_8MMA_AtomIJNS4_4SM904GMMA26MMA_64x256x16_F32F16F16_SSILNSP_5MajorE0ELSR_0ELNSP_7ScaleInE1ELSS_1EEEEEENS4_6LayoutISD_NS5_IJSC_NSA_ILi0EEESW_EEEEENS5_IJNS4_10UnderscoreESZ_SZ_EEEEENS4_13SM90_TMA_LOADENS4_14ComposedLayoutINS4_7SwizzleILi3ELi4ELi3EEENS4_18smem_ptr_flag_bitsILi16EEENSV_INS5_IJNSA_ILi8EEESI_EEENS5_IJSI_SC_EEEEEEEvNS4_8identityENS4_23SM90_TMA_LOAD_MULTICASTES1C_vS1D_EENS_8epilogue10collective6detail29Sm90TmaWarpSpecializedAdapterINS1H_15DefaultEpilogueISK_SL_SL_NS1G_6thread17LinearCombinationISK_Li1EffLNS1L_9ScaleType4KindE0ELNS_15FloatRoundStyleE2ESK_EENS1_15EpilogueDefaultEEEEEvvEEEEvNT_6ParamsE)
        /*028c*/ 	.short	0x0210
        /*028e*/ 	.short	0x0470


	//----- nvinfo : EIATTR_SW_WAR
	.align		4
.L_43:
        /*0290*/ 	.byte	0x04, 0x36
        /*0292*/ 	.short	(.L_45 - .L_44)
.L_44:
        /*0294*/ 	.word	0x00000008
.L_45:


//--------------------- .nv.callgraph             --------------------------
	.section	.nv.callgraph,"",@"SHT_CUDA_CALLGRAPH"
	.align	4
	.sectionentsize	8
	.align		4
        /*0000*/ 	.word	0x00000000
	.align		4
        /*0004*/ 	.word	0xffffffff
	.align		4
        /*0008*/ 	.word	index@(_ZN7cutlass13device_kernelINS_4gemm6kernel13GemmUniversalIN4cute5tupleIJiiiiEEENS1_10collective13CollectiveMmaINS1_34MainloopSm90TmaGmmaWarpSpecializedILi4ENS5_IJNS4_1CILi2EEENSA_ILi1EEESC_EEENS1_35KernelTmaWarpSpecializedCooperativeEEENS5_IJNSA_ILi128EEENSA_ILi256EEENSA_ILi64EEEEEENS_6half_tENS5_IJlSC_lEEESK_SL_NS4_8TiledMMAINS4_8MMA_AtomIJNS4_4SM904GMMA26MMA_64x256x16_F32F16F16_SSILNSP_5MajorE0ELSR_0ELNSP_7ScaleInE1ELSS_1EEEEEENS4_6LayoutISD_NS5_IJSC_NSA_ILi0EEESW_EEEEENS5_IJNS4_10UnderscoreESZ_SZ_EEEEENS4_13SM90_TMA_LOADENS4_14ComposedLayoutINS4_7SwizzleILi3ELi4ELi3EEENS4_18smem_ptr_flag_bitsILi16EEENSV_INS5_IJNSA_ILi8EEESI_EEENS5_IJSI_SC_EEEEEEEvNS4_8identityENS4_23SM90_TMA_LOAD_MULTICASTES1C_vS1D_EENS_8epilogue10collective6detail29Sm90TmaWarpSpecializedAdapterINS1H_15DefaultEpilogueISK_SL_SL_NS1G_6thread17LinearCombinationISK_Li1EffLNS1L_9ScaleType4KindE0ELNS_15FloatRoundStyleE2ESK_EENS1_15EpilogueDefaultEEEEEvvEEEEvNT_6ParamsE)
	.align		4
        /*000c*/ 	.word	index@(__assertfail)
	.align		4
        /*0010*/ 	.word	0x00000000
	.align		4
        /*0014*/ 	.word	0xfffffffe
	.align		4
        /*0018*/ 	.word	0x00000000
	.align		4
        /*001c*/ 	.word	0xfffffffd
	.align		4
        /*0020*/ 	.word	0x00000000
	.align		4
        /*0024*/ 	.word	0xfffffffc


//--------------------- .nv.constant4             --------------------------
	.section	.nv.constant4,"a",@progbits
	.align	8
	.align		8
.nv.constant4:
        /*0000*/ 	.dword	__assertfail
	.align		8
        /*0008*/ 	.dword	__unnamed_1
	.align		8
        /*0010*/ 	.dword	_ZN40_INTERNAL_d5043426_4_k_cu_7d21b31c_137234cuda3std3__45__cpo5beginE
	.align		8
        /*0018*/ 	.dword	_ZN40_INTERNAL_d5043426_4_k_cu_7d21b31c_137234cuda3std3__45__cpo3endE
	.align		8
        /*0020*/ 	.dword	_ZN40_INTERNAL_d5043426_4_k_cu_7d21b31c_137234cuda3std3__45__cpo6cbeginE
	.align		8
        /*0028*/ 	.dword	_ZN40_INTERNAL_d5043426_4_k_cu_7d21b31c_137234cuda3std3__45__cpo4cendE
	.align		8
        /*0030*/ 	.dword	_ZN40_INTERNAL_d5043426_4_k_cu_7d21b31c_137234cuda3std3__442_GLOBAL__N__d5043426_4_k_cu_7d21b31c_137236ignoreE
	.align		8
        /*0038*/ 	.dword	_ZN40_INTERNAL_d5043426_4_k_cu_7d21b31c_137234cuda3std3__419piecewise_constructE
	.align		8
        /*0040*/ 	.dword	_ZN40_INTERNAL_d5043426_4_k_cu_7d21b31c_137234cuda3std3__48in_placeE
	.align		8
        /*0048*/ 	.dword	_ZN40_INTERNAL_d5043426_4_k_cu_7d21b31c_137234cuda3std6ranges3__45__cpo4swapE
	.align		8
        /*0050*/ 	.dword	_ZN40_INTERNAL_d5043426_4_k_cu_7d21b31c_137234cuda3std6ranges3__45__cpo9iter_moveE
	.align		8
        /*0058*/ 	.dword	_ZN40_INTERNAL_d5043426_4_k_cu_7d21b31c_137234cute7productE
	.align		8
        /*0060*/ 	.dword	_ZN40_INTERNAL_d5043426_4_k_cu_7d21b31c_137234cute1_E
	.align		8
        /*0068*/ 	.dword	$str$22
	.align		8
        /*0070*/ 	.dword	$str$23


//--------------------- .text._ZN7cutlass13device_kernelINS_4gemm6kernel13GemmUniversalIN4cute5tupleIJiiiiEEENS1_10collective13CollectiveMmaINS1_34MainloopSm90TmaGmmaWarpSpecializedILi4ENS5_IJNS4_1CILi2EEENSA_ILi1EEESC_EEENS1_35KernelTmaWarpSpecializedCooperativeEEENS5_IJNSA_ILi128EEENSA_ILi256EEENSA_ILi64EEEEEENS_6half_tENS5_IJlSC_lEEESK_SL_NS4_8TiledMMAINS4_8MMA_AtomIJNS4_4SM904GMMA26MMA_64x256x16_F32F16F16_SSILNSP_5MajorE0ELSR_0ELNSP_7ScaleInE1ELSS_1EEEEEENS4_6LayoutISD_NS5_IJSC_NSA_ILi0EEESW_EEEEENS5_IJNS4_10UnderscoreESZ_SZ_EEEEENS4_13SM90_TMA_LOADENS4_14ComposedLayoutINS4_7SwizzleILi3ELi4ELi3EEENS4_18smem_ptr_flag_bitsILi16EEENSV_INS5_IJNSA_ILi8EEESI_EEENS5_IJSI_SC_EEEEEEEvNS4_8identityENS4_23SM90_TMA_LOAD_MULTICASTES1C_vS1D_EENS_8epilogue10collective6detail29Sm90TmaWarpSpecializedAdapterINS1H_15DefaultEpilogueISK_SL_SL_NS1G_6thread17LinearCombinationISK_Li1EffLNS1L_9ScaleType4KindE0ELNS_15FloatRoundStyleE2ESK_EENS1_15EpilogueDefaultEEEEEvvEEEEvNT_6ParamsE --------------------------
	.section	.text._ZN7cutlass13device_kernelINS_4gemm6kernel13GemmUniversalIN4cute5tupleIJiiiiEEENS1_10collective13CollectiveMmaINS1_34MainloopSm90TmaGmmaWarpSpecializedILi4ENS5_IJNS4_1CILi2EEENSA_ILi1EEESC_EEENS1_35KernelTmaWarpSpecializedCooperativeEEENS5_IJNSA_ILi128EEENSA_ILi256EEENSA_ILi64EEEEEENS_6half_tENS5_IJlSC_lEEESK_SL_NS4_8TiledMMAINS4_8MMA_AtomIJNS4_4SM904GMMA26MMA_64x256x16_F32F16F16_SSILNSP_5MajorE0ELSR_0ELNSP_7ScaleInE1ELSS_1EEEEEENS4_6LayoutISD_NS5_IJSC_NSA_ILi0EEESW_EEEEENS5_IJNS4_10UnderscoreESZ_SZ_EEEEENS4_13SM90_TMA_LOADENS4_14ComposedLayoutINS4_7SwizzleILi3ELi4ELi3EEENS4_18smem_ptr_flag_bitsILi16EEENSV_INS5_IJNSA_ILi8EEESI_EEENS5_IJSI_SC_EEEEEEEvNS4_8identityENS4_23SM90_TMA_LOAD_MULTICASTES1C_vS1D_EENS_8epilogue10collective6detail29Sm90TmaWarpSpecializedAdapterINS1H_15DefaultEpilogueISK_SL_SL_NS1G_6thread17LinearCombinationISK_Li1EffLNS1L_9ScaleType4KindE0ELNS_15FloatRoundStyleE2ESK_EENS1_15EpilogueDefaultEEEEEvvEEEEvNT_6ParamsE,"ax",@progbits
	.align	128
.text._ZN7cutlass13device_kernelINS_4gemm6kernel13GemmUniversalIN4cute5tupleIJiiiiEEENS1_10collective13CollectiveMmaINS1_34MainloopSm90TmaGmmaWarpSpecializedILi4ENS5_IJNS4_1CILi2EEENSA_ILi1EEESC_EEENS1_35KernelTmaWarpSpecializedCooperativeEEENS5_IJNSA_ILi128EEENSA_ILi256EEENSA_ILi64EEEEEENS_6half_tENS5_IJlSC_lEEESK_SL_NS4_8TiledMMAINS4_8MMA_AtomIJNS4_4SM904GMMA26MMA_64x256x16_F32F16F16_SSILNSP_5MajorE0ELSR_0ELNSP_7ScaleInE1ELSS_1EEEEEENS4_6LayoutISD_NS5_IJSC_NSA_ILi0EEESW_EEEEENS5_IJNS4_10UnderscoreESZ_SZ_EEEEENS4_13SM90_TMA_LOADENS4_14ComposedLayoutINS4_7SwizzleILi3ELi4ELi3EEENS4_18smem_ptr_flag_bitsILi16EEENSV_INS5_IJNSA_ILi8EEESI_EEENS5_IJSI_SC_EEEEEEEvNS4_8identityENS4_23SM90_TMA_LOAD_MULTICASTES1C_vS1D_EENS_8epilogue10collective6detail29Sm90TmaWarpSpecializedAdapterINS1H_15DefaultEpilogueISK_SL_SL_NS1G_6thread17LinearCombinationISK_Li1EffLNS1L_9ScaleType4KindE0ELNS_15FloatRoundStyleE2ESK_EENS1_15EpilogueDefaultEEEEEvvEEEEvNT_6ParamsE:
        .type           _ZN7cutlass13device_kernelINS_4gemm6kernel13GemmUniversalIN4cute5tupleIJiiiiEEENS1_10collective13CollectiveMmaINS1_34MainloopSm90TmaGmmaWarpSpecializedILi4ENS5_IJNS4_1CILi2EEENSA_ILi1EEESC_EEENS1_35KernelTmaWarpSpecializedCooperativeEEENS5_IJNSA_ILi128EEENSA_ILi256EEENSA_ILi64EEEEEENS_6half_tENS5_IJlSC_lEEESK_SL_NS4_8TiledMMAINS4_8MMA_AtomIJNS4_4SM904GMMA26MMA_64x256x16_F32F16F16_SSILNSP_5MajorE0ELSR_0ELNSP_7ScaleInE1ELSS_1EEEEEENS4_6LayoutISD_NS5_IJSC_NSA_ILi0EEESW_EEEEENS5_IJNS4_10UnderscoreESZ_SZ_EEEEENS4_13SM90_TMA_LOADENS4_14ComposedLayoutINS4_7SwizzleILi3ELi4ELi3EEENS4_18smem_ptr_flag_bitsILi16EEENSV_INS5_IJNSA_ILi8EEESI_EEENS5_IJSI_SC_EEEEEEEvNS4_8identityENS4_23SM90_TMA_LOAD_MULTICASTES1C_vS1D_EENS_8epilogue10collective6detail29Sm90TmaWarpSpecializedAdapterINS1H_15DefaultEpilogueISK_SL_SL_NS1G_6thread17LinearCombinationISK_Li1EffLNS1L_9ScaleType4KindE0ELNS_15FloatRoundStyleE2ESK_EENS1_15EpilogueDefaultEEEEEvvEEEEvNT_6ParamsE,@function
        .size           _ZN7cutlass13device_kernelINS_4gemm6kernel13GemmUniversalIN4cute5tupleIJiiiiEEENS1_10collective13CollectiveMmaINS1_34MainloopSm90TmaGmmaWarpSpecializedILi4ENS5_IJNS4_1CILi2EEENSA_ILi1EEESC_EEENS1_35KernelTmaWarpSpecializedCooperativeEEENS5_IJNSA_ILi128EEENSA_ILi256EEENSA_ILi64EEEEEENS_6half_tENS5_IJlSC_lEEESK_SL_NS4_8TiledMMAINS4_8MMA_AtomIJNS4_4SM904GMMA26MMA_64x256x16_F32F16F16_SSILNSP_5MajorE0ELSR_0ELNSP_7ScaleInE1ELSS_1EEEEEENS4_6LayoutISD_NS5_IJSC_NSA_ILi0EEESW_EEEEENS5_IJNS4_10UnderscoreESZ_SZ_EEEEENS4_13SM90_TMA_LOADENS4_14ComposedLayoutINS4_7SwizzleILi3ELi4ELi3EEENS4_18smem_ptr_flag_bitsILi16EEENSV_INS5_IJNSA_ILi8EEESI_EEENS5_IJSI_SC_EEEEEEEvNS4_8identityENS4_23SM90_TMA_LOAD_MULTICASTES1C_vS1D_EENS_8epilogue10collective6detail29Sm90TmaWarpSpecializedAdapterINS1H_15DefaultEpilogueISK_SL_SL_NS1G_6thread17LinearCombinationISK_Li1EffLNS1L_9ScaleType4KindE0ELNS_15FloatRoundStyleE2ESK_EENS1_15EpilogueDefaultEEEEEvvEEEEvNT_6ParamsE,(.L_x_325 - _ZN7cutlass13device_kernelINS_4gemm6kernel13GemmUniversalIN4cute5tupleIJiiiiEEENS1_10collective13CollectiveMmaINS1_34MainloopSm90TmaGmmaWarpSpecializedILi4ENS5_IJNS4_1CILi2EEENSA_ILi1EEESC_EEENS1_35KernelTmaWarpSpecializedCooperativeEEENS5_IJNSA_ILi128EEENSA_ILi256EEENSA_ILi64EEEEEENS_6half_tENS5_IJlSC_lEEESK_SL_NS4_8TiledMMAINS4_8MMA_AtomIJNS4_4SM904GMMA26MMA_64x256x16_F32F16F16_SSILNSP_5MajorE0ELSR_0ELNSP_7ScaleInE1ELSS_1EEEEEENS4_6LayoutISD_NS5_IJSC_NSA_ILi0EEESW_EEEEENS5_IJNS4_10UnderscoreESZ_SZ_EEEEENS4_13SM90_TMA_LOADENS4_14ComposedLayoutINS4_7SwizzleILi3ELi4ELi3EEENS4_18smem_ptr_flag_bitsILi16EEENSV_INS5_IJNSA_ILi8EEESI_EEENS5_IJSI_SC_EEEEEEEvNS4_8identityENS4_23SM90_TMA_LOAD_MULTICASTES1C_vS1D_EENS_8epilogue10collective6detail29Sm90TmaWarpSpecializedAdapterINS1H_15DefaultEpilogueISK_SL_SL_NS1G_6thread17LinearCombinationISK_Li1EffLNS1L_9ScaleType4KindE0ELNS_15FloatRoundStyleE2ESK_EENS1_15EpilogueDefaultEEEEEvvEEEEvNT_6ParamsE)
        .other          _ZN7cutlass13device_kernelINS_4gemm6kernel13GemmUniversalIN4cute5tupleIJiiiiEEENS1_10collective13CollectiveMmaINS1_34MainloopSm90TmaGmmaWarpSpecializedILi4ENS5_IJNS4_1CILi2EEENSA_ILi1EEESC_EEENS1_35KernelTmaWarpSpecializedCooperativeEEENS5_IJNSA_ILi128EEENSA_ILi256EEENSA_ILi64EEEEEENS_6half_tENS5_IJlSC_lEEESK_SL_NS4_8TiledMMAINS4_8MMA_AtomIJNS4_4SM904GMMA26MMA_64x256x16_F32F16F16_SSILNSP_5MajorE0ELSR_0ELNSP_7ScaleInE1ELSS_1EEEEEENS4_6LayoutISD_NS5_IJSC_NSA_ILi0EEESW_EEEEENS5_IJNS4_10UnderscoreESZ_SZ_EEEEENS4_13SM90_TMA_LOADENS4_14ComposedLayoutINS4_7SwizzleILi3ELi4ELi3EEENS4_18smem_ptr_flag_bitsILi16EEENSV_INS5_IJNSA_ILi8EEESI_EEENS5_IJSI_SC_EEEEEEEvNS4_8identityENS4_23SM90_TMA_LOAD_MULTICASTES1C_vS1D_EENS_8epilogue10collective6detail29Sm90TmaWarpSpecializedAdapterINS1H_15DefaultEpilogueISK_SL_SL_NS1G_6thread17LinearCombinationISK_Li1EffLNS1L_9ScaleType4KindE0ELNS_15FloatRoundStyleE2ESK_EENS1_15EpilogueDefaultEEEEEvvEEEEvNT_6ParamsE,@"STO_CUDA_ENTRY STV_DEFAULT"
_ZN7cutlass13device_kernelINS_4gemm6kernel13GemmUniversalIN4cute5tupleIJiiiiEEENS1_10collective13CollectiveMmaINS1_34MainloopSm90TmaGmmaWarpSpecializedILi4ENS5_IJNS4_1CILi2EEENSA_ILi1EEESC_EEENS1_35KernelTmaWarpSpecializedCooperativeEEENS5_IJNSA_ILi128EEENSA_ILi256EEENSA_ILi64EEEEEENS_6half_tENS5_IJlSC_lEEESK_SL_NS4_8TiledMMAINS4_8MMA_AtomIJNS4_4SM904GMMA26MMA_64x256x16_F32F16F16_SSILNSP_5MajorE0ELSR_0ELNSP_7ScaleInE1ELSS_1EEEEEENS4_6LayoutISD_NS5_IJSC_NSA_ILi0EEESW_EEEEENS5_IJNS4_10UnderscoreESZ_SZ_EEEEENS4_13SM90_TMA_LOADENS4_14ComposedLayoutINS4_7SwizzleILi3ELi4ELi3EEENS4_18smem_ptr_flag_bitsILi16EEENSV_INS5_IJNSA_ILi8EEESI_EEENS5_IJSI_SC_EEEEEEEvNS4_8identityENS4_23SM90_TMA_LOAD_MULTICASTES1C_vS1D_EENS_8epilogue10collective6detail29Sm90TmaWarpSpecializedAdapterINS1H_15DefaultEpilogueISK_SL_SL_NS1G_6thread17LinearCombinationISK_Li1EffLNS1L_9ScaleType4KindE0ELNS_15FloatRoundStyleE2ESK_EENS1_15EpilogueDefaultEEEEEvvEEEEvNT_6ParamsE:
[----:B------:R-:W0:Y:S01]  /*0000*/  LDC R1, c[0x0][0x28] ;  /* 0x00000a00ff017b82 */ /* 0x000e220000000800 */
[----:B------:R-:W1:Y:S01]  /*0010*/  S2R R18, SR_TID.X ;  /* 0x0000000000127919 */ /* 0x000e620000002100 */
[----:B------:R-:W-:Y:S01]  /*0020*/  ELECT P0, URZ, PT ;  /* 0x00000000003f782f */ /* 0x000fe20003800000 */
[----:B------:R-:W-:Y:S01]  /*0030*/  BSSY B0, `(.L_x_0) ;  /* 0x000000f000007945 */ /* 0x000fe20003800000 */
[--C-:B-1----:R-:W-:Y:S02]  /*0040*/  SHF.R.U32.HI R0, RZ, 0x5, R18.reuse ;  /* 0x00000005ff007819 */ /* 0x102fe40000011612 */
[----:B------:R-:W-:-:S03]  /*0050*/  SHF.R.U32.HI R3, RZ, 0x7, R18 ;  /* 0x00000007ff037819 */ /* 0x000fc60000011612 */
[----:B------:R-:W1:Y:S04]  /*0060*/  SHFL.IDX PT, R2, R0, RZ, 0x1f ;  /* 0x00001fff00027589 */ /* 0x000e6800000e0000 */
[----:B------:R2:W3:Y:S01]  /*0070*/  SHFL.IDX PT, R5, R3, RZ, 0x1f ;  /* 0x00001fff03057589 */ /* 0x0004e200000e0000 */
[----:B-1----:R-:W-:-:S13]  /*0080*/  ISETP.NE.OR P0, PT, R2, RZ, !P0 ;  /* 0x000000ff0200720c */ /* 0x002fda0004705670 */
[----:B0-23--:R-:W-:Y:S05]  /*0090*/  @P0 BRA `(.L_x_1) ;  /* 0x0000000000200947 */ /* 0x00dfea0003800000 */
[----:B------:R-:W-:Y:S02]  /*00a0*/  ULDC.64 UR4, c[0x0][0x198] ;  /* 0x0000660000047ab9 */ /* 0x000fe40000000a00 */
[----:B------:R-:W-:Y:S02]  /*00b0*/  UIADD3 UR6, UP0, UR4, 0xf0, URZ ;  /* 0x000000f004067890 */ /* 0x000fe4000ff1e03f */
[----:B------:R-:W-:Y:S02]  /*00c0*/  UIADD3 UR4, UP1, UR4, 0x1f0, URZ ;  /* 0x000001f004047890 */ /* 0x000fe4000ff3e03f */
[----:B------:R-:W-:Y:S02]  /*00d0*/  UIADD3.X UR7, URZ, UR5, URZ, UP0, !UPT ;  /* 0x000000053f077290 */ /* 0x000fe400087fe43f */
[----:B------:R-:W-:-:S07]  /*00e0*/  UIADD3.X UR5, URZ, UR5, URZ, UP1, !UPT ;  /* 0x000000053f057290 */ /* 0x000fce0008ffe43f */
[----:B------:R0:W-:Y:S02]  /*00f0*/  UTMACCTL.PF [UR6] ;  /* 0x00000000060079b9 */ /* 0x0001e40008040000 */
[----:B------:R0:W-:Y:S02]  /*0100*/  UTMACCTL.PF [UR4] ;  /* 0x00000000040079b9 */ /* 0x0001e40008040000 */
[----:B0-----:R-:W-:Y:S01]  /*0110*/  NOP ;  /* 0x0000000000007918 */ /* 0x001fe20000000000 */
.L_x_1:
[----:B------:R-:W-:Y:S05]  /*0120*/  BSYNC B0 ;  /* 0x0000000000007941 */ /* 0x000fea0003800000 */
.L_x_0:
[----:B------:R-:W0:Y:S02]  /*0130*/  SHFL.IDX PT, R3, R0, RZ, 0x1f ;  /* 0x00001fff00037589 */ /* 0x000e2400000e0000 */
[----:B0-----:R-:W-:-:S13]  /*0140*/  ISETP.NE.AND P0, PT, R3, RZ, PT ;  /* 0x000000ff0300720c */ /* 0x001fda0003f05270 */
[----:B------:R-:W-:Y:S05]  /*0150*/  @P0 BRA `(.L_x_2) ;  /* 0x0000000000580947 */ /* 0x000fea0003800000 */
[----:B------:R-:W0:Y:S01]  /*0160*/  S2UR UR8, SR_CgaCtaId ;  /* 0x00000000000879c3 */ /* 0x000e220000008800 */
[----:B------:R-:W-:Y:S01]  /*0170*/  UMOV UR4, 0x400 ;  /* 0x0000040000047882 */ /* 0x000fe20000000000 */
[----:B------:R-:W-:Y:S01]  /*0180*/  UMOV UR5, 0x1 ;  /* 0x0000000100057882 */ /* 0x000fe20000000000 */
[----:B------:R-:W-:Y:S01]  /*0190*/  UMOV UR6, 0x4 ;  /* 0x0000000400067882 */ /* 0x000fe20000000000 */
[----:B------:R-:W-:Y:S01]  /*01a0*/  ELECT P0, URZ, PT ;  /* 0x00000000003f782f */ /* 0x000fe20003800000 */
[----:B------:R-:W-:-:S04]  /*01b0*/  UIADD3 UR6, -UR6, 0x100000, URZ ;  /* 0x0010000006067890 */ /* 0x000fc8000fffe13f */
[----:B------:R-:W-:Y:S02]  /*01c0*/  USHF.L.U32 UR7, UR6, 0xb, URZ ;  /* 0x0000000b06077899 */ /* 0x000fe4000800063f */
[----:B------:R-:W-:Y:S02]  /*01d0*/  USHF.L.U32 UR6, UR6, 0x1, URZ ;  /* 0x0000000106067899 */ /* 0x000fe4000800063f */
[----:B0-----:R-:W-:Y:S02]  /*01e0*/  ULEA UR8, UR8, UR4, 0x18 ;  /* 0x0000000408087291 */ /* 0x001fe4000f8ec03f */
[----:B------:R-:W-:-:S04]  /*01f0*/  UIADD3 UR4, -UR5, 0x100000, URZ ;  /* 0x0010000005047890 */ /* 0x000fc8000fffe13f */
[----:B------:R-:W-:Y:S02]  /*0200*/  USHF.L.U32 UR5, UR4, 0xb, URZ ;  /* 0x0000000b04057899 */ /* 0x000fe4000800063f */
[----:B------:R-:W-:Y:S01]  /*0210*/  USHF.L.U32 UR4, UR4, 0x1, URZ ;  /* 0x0000000104047899 */ /* 0x000fe2000800063f */
[----:B------:R-:W0:Y:S11]  /*0220*/  FENCE.VIEW.ASYNC.S ;  /* 0x00000000000073c6 */ /* 0x000e360000000000 */
[----:B0-----:R0:W1:Y:S01]  /*0230*/  SYNCS.EXCH.64 URZ, [UR8], UR4 ;  /* 0x00000004083f75b2 */ /* 0x0010620008000100 */
[----:B------:R0:W2:Y:S01]  /*0240*/  SYNCS.EXCH.64 URZ, [UR8+0x20], UR6 ;  /* 0x00002006083f75b2 */ /* 0x0000a20008000100 */
[----:B------:R0:W3:Y:S01]  /*0250*/  SYNCS.EXCH.64 URZ, [UR8+0x8], UR4 ;  /* 0x00000804083f75b2 */ /* 0x0000e20008000100 */
[----:B------:R0:W4:Y:S01]  /*0260*/  SYNCS.EXCH.64 URZ, [UR8+0x28], UR6 ;  /* 0x00002806083f75b2 */ /* 0x0001220008000100 */
[----:B------:R0:W0:Y:S01]  /*0270*/  SYNCS.EXCH.64 URZ, [UR8+0x10], UR4 ;  /* 0x00001004083f75b2 */ /* 0x0000220008000100 */
[----:B------:R0:W0:Y:S01]  /*0280*/  SYNCS.EXCH.64 URZ, [UR8+0x30], UR6 ;  /* 0x00003006083f75b2 */ /* 0x0000220008000100 */
[----:B------:R0:W0:Y:S01]  /*0290*/  SYNCS.EXCH.64 URZ, [UR8+0x18], UR4 ;  /* 0x00001804083f75b2 */ /* 0x0000220008000100 */
[----:B------:R0:W0:Y:S01]  /*02a0*/  SYNCS.EXCH.64 URZ, [UR8+0x38], UR6 ;  /* 0x00003806083f75b2 */ /* 0x0000220008000100 */
[----:B------:R-:W-:Y:S01]  /*02b0*/  NOP ;  /* 0x0000000000007918 */ /* 0x000fe20000000000 */
.L_x_2:
[----:B------:R-:W-:Y:S01]  /*02c0*/  SHF.R.S32.HI R7, RZ, 0x1f, R18 ;  /* 0x0000001fff077819 */ /* 0x000fe20000011412 */
[----:B------:R-:W5:Y:S01]  /*02d0*/  SHFL.IDX PT, R0, R0, RZ, 0x1f ;  /* 0x00001fff00007589 */ /* 0x000f6200000e0000 */
[----:B0-----:R-:W0:Y:S01]  /*02e0*/  S2UR UR8, SR_CTAID.X ;  /* 0x00000000000879c3 */ /* 0x001e220000002500 */
[----:B------:R-:W-:Y:S02]  /*02f0*/  ELECT P0, URZ, PT ;  /* 0x00000000003f782f */ /* 0x000fe40003800000 */
[----:B------:R-:W-:Y:S01]  /*0300*/  LEA.HI R7, R7, R18, RZ, 0x7 ;  /* 0x0000001207077211 */ /* 0x000fe200078f38ff */
[----:B------:R-:W1:Y:S01]  /*0310*/  S2R R4, SR_CTAID.Y ;  /* 0x0000000000047919 */ /* 0x000e620000002600 */
[----:B------:R-:W-:Y:S01]  /*0320*/  SHF.R.S32.HI R8, RZ, 0x1f, R3 ;  /* 0x0000001fff087819 */ /* 0x000fe20000011403 */
[----:B------:R-:W-:Y:S01]  /*0330*/  ULDC UR4, c[0x0][0x150] ;  /* 0x0000540000047ab9 */ /* 0x000fe20000000800 */
[----:B------:R-:W-:Y:S01]  /*0340*/  LOP3.LUT R7, R7, 0xffffff80, RZ, 0xc0, !PT ;  /* 0xffffff8007077812 */ /* 0x000fe200078ec0ff */
[----:B------:R-:W-:Y:S01]  /*0350*/  NOP ;  /* 0x0000000000007918 */ /* 0x000fe20000000000 */
[----:B------:R-:W-:Y:S01]  /*0360*/  LEA.HI R8, R8, R3, RZ, 0x2 ;  /* 0x0000000308087211 */ /* 0x000fe200078f10ff */
[----:B------:R-:W2:Y:S01]  /*0370*/  LDC R10, c[0x0][0x144] ;  /* 0x00005100ff0a7b82 */ /* 0x000ea20000000800 */
[----:B------:R-:W-:Y:S01]  /*0380*/  NOP ;  /* 0x0000000000007918 */ /* 0x000fe20000000000 */
[----:B------:R-:W-:Y:S01]  /*0390*/  IMAD.IADD R6, R18, 0x1, -R7 ;  /* 0x0000000112067824 */ /* 0x000fe200078e0a07 */
[----:B------:R-:W-:Y:S01]  /*03a0*/  LOP3.LUT R8, R8, 0x3ffffffc, RZ, 0xc0, !PT ;  /* 0x3ffffffc08087812 */ /* 0x000fe200078ec0ff */
[----:B------:R-:W-:Y:S01]  /*03b0*/  IMAD.MOV.U32 R22, RZ, RZ, 0x1 ;  /* 0x00000001ff167424 */ /* 0x000fe200078e00ff */
[----:B------:R-:W-:-:S02]  /*03c0*/  ISETP.NE.AND P3, PT, R5, RZ, PT ;  /* 0x000000ff0500720c */ /* 0x000fc40003f65270 */
[----:B------:R-:W-:Y:S01]  /*03d0*/  SHF.R.S32.HI R7, RZ, 0x1f, R6 ;  /* 0x0000001fff077819 */ /* 0x000fe20000011406 */
[----:B------:R-:W-:Y:S01]  /*03e0*/  IMAD.IADD R8, R3, 0x1, -R8 ;  /* 0x0000000103087824 */ /* 0x000fe200078e0a08 */
[----:B------:R-:W3:Y:S02]  /*03f0*/  LDC R13, c[0x0][0x140] ;  /* 0x00005000ff0d7b82 */ /* 0x000ee40000000800 */
[----:B------:R-:W-:Y:S02]  /*0400*/  LEA.HI R7, R7, R6, RZ, 0x3 ;  /* 0x0000000607077211 */ /* 0x000fe400078f18ff */
[----:B-----5:R-:W-:Y:S02]  /*0410*/  ISETP.NE.OR P0, PT, R0, RZ, !P0 ;  /* 0x000000ff0000720c */ /* 0x020fe40004705670 */
[--C-:B------:R-:W-:Y:S02]  /*0420*/  SHF.R.S32.HI R0, RZ, 0x3, R7.reuse ;  /* 0x00000003ff007819 */ /* 0x100fe40000011407 */
[----:B------:R-:W-:-:S02]  /*0430*/  SHF.R.S32.HI R7, RZ, 0x1f, R7 ;  /* 0x0000001fff077819 */ /* 0x000fc40000011407 */
[----:B0-----:R-:W-:Y:S02]  /*0440*/  I2FP.F32.U32 R9, UR8 ;  /* 0x0000000800097c45 */ /* 0x001fe40008201000 */
[----:B------:R-:W-:-:S03]  /*0450*/  LEA.HI R7, R7, R0, RZ, 0x2 ;  /* 0x0000000007077211 */ /* 0x000fc600078f10ff */
[----:B------:R-:W-:Y:S01]  /*0460*/  FMUL R9, R9, UR4 ;  /* 0x0000000409097c20 */ /* 0x000fe20008400000 */
[----:B------:R-:W-:Y:S01]  /*0470*/  LOP3.LUT R7, R7, 0xfffffffc, RZ, 0xc0, !PT ;  /* 0xfffffffc07077812 */ /* 0x000fe200078ec0ff */
[----:B------:R-:W-:Y:S01]  /*0480*/  VOTEU.ALL UP0, P0 ;  /* 0x00000000003f7886 */ /* 0x000fe20000000000 */
[----:B-1----:R-:W-:Y:S01]  /*0490*/  I2FP.F32.U32 R3, R4 ;  /* 0x0000000400037245 */ /* 0x002fe20000201000 */
[----:B------:R-:W-:Y:S01]  /*04a0*/  ULDC UR4, c[0x0][0x154] ;  /* 0x0000550000047ab9 */ /* 0x000fe20000000800 */
[----:B------:R-:W-:Y:S01]  /*04b0*/  VOTEU.ALL UP1, P0 ;  /* 0x00000000003f7886 */ /* 0x000fe20000020000 */
[----:B------:R-:W0:Y:S01]  /*04c0*/  F2I.U32.TRUNC.NTZ R9, R9 ;  /* 0x0000000900097305 */ /* 0x000e22000020f000 */
[----:B------:R-:W-:Y:S01]  /*04d0*/  IMAD.IADD R7, R0, 0x1, -R7 ;  /* 0x0000000100077824 */ /* 0x000fe200078e0a07 */
[----:B------:R-:W1:Y:S01]  /*04e0*/  @!UP0 S2UR UR7, SR_CgaCtaId ;  /* 0x00000000000789c3 */ /* 0x000e620000008800 */
[----:B------:R-:W-:Y:S01]  /*04f0*/  FMUL R12, R3, UR4 ;  /* 0x00000004030c7c20 */ /* 0x000fe20008400000 */
[----:B------:R-:W-:Y:S01]  /*0500*/  UMOV UR4, 0x20 ;  /* 0x0000002000047882 */ /* 0x000fe20000000000 */
[----:B------:R-:W-:Y:S01]  /*0510*/  IMAD R8, R8, 0x4, R7 ;  /* 0x0000000408087824 */ /* 0x000fe200078e0207 */
[----:B------:R-:W-:Y:S01]  /*0520*/  @!UP0 UMOV UR6, 0x400 ;  /* 0x0000040000068882 */ /* 0x000fe20000000000 */
[----:B------:R-:W-:-:S04]  /*0530*/  @!UP0 UIADD3 UR4, -UR4, 0x100000, URZ ;  /* 0x0010000004048890 */ /* 0x000fc8000fffe13f */
[----:B------:R-:W-:Y:S02]  /*0540*/  @!UP0 USHF.L.U32 UR5, UR4, 0xb, URZ ;  /* 0x0000000b04058899 */ /* 0x000fe4000800063f */
[----:B------:R-:W-:Y:S01]  /*0550*/  @!UP0 USHF.L.U32 UR4, UR4, 0x1, URZ ;  /* 0x0000000104048899 */ /* 0x000fe2000800063f */
[----:B---3--:R-:W-:Y:S01]  /*0560*/  ISETP.EQ.U32.AND P2, PT, R13, 0x1, PT ;  /* 0x000000010d00780c */ /* 0x008fe20003f42070 */
[----:B------:R-:W3:Y:S01]  /*0570*/  F2I.U32.TRUNC.NTZ R12, R12 ;  /* 0x0000000c000c7305 */ /* 0x000ee2000020f000 */
[----:B------:R-:W-:Y:S01]  /*0580*/  LEA.HI R0, R8, R8, RZ, 0x1 ;  /* 0x0000000808007211 */ /* 0x000fe200078f08ff */
[----:B------:R-:W5:Y:S03]  /*0590*/  LDC R7, c[0x0][0x148] ;  /* 0x00005200ff077b82 */ /* 0x000f660000000800 */
[----:B------:R-:W-:Y:S01]  /*05a0*/  LOP3.LUT R11, R0, 0xfffffffe, RZ, 0xc0, !PT ;  /* 0xfffffffe000b7812 */ /* 0x000fe200078ec0ff */
[----:B0-----:R-:W-:Y:S01]  /*05b0*/  IMAD.MOV R15, RZ, RZ, -R9 ;  /* 0x000000ffff0f7224 */ /* 0x001fe200078e0a09 */
[----:B------:R-:W-:-:S03]  /*05c0*/  SHF.R.S32.HI R9, RZ, 0x1f, R2 ;  /* 0x0000001fff097819 */ /* 0x000fc60000011402 */
[----:B--2---:R-:W-:Y:S01]  /*05d0*/  IMAD R3, R10, R15, UR8 ;  /* 0x000000080a037e24 */ /* 0x004fe2000f8e020f */
[----:B------:R-:W-:Y:S01]  /*05e0*/  LEA.HI R9, R9, R2, RZ, 0x2 ;  /* 0x0000000209097211 */ /* 0x000fe200078f10ff */
[C---:B------:R-:W-:Y:S02]  /*05f0*/  IMAD.IADD R0, R8.reuse, 0x1, -R11 ;  /* 0x0000000108007824 */ /* 0x040fe400078e0a0b */
[----:B------:R-:W-:Y:S01]  /*0600*/  IMAD.SHL.U32 R11, R8, 0x4, RZ ;  /* 0x00000004080b7824 */ /* 0x000fe200078e00ff */
[----:B------:R-:W-:Y:S01]  /*0610*/  LOP3.LUT R9, R9, 0xfffffffc, RZ, 0xc0, !PT ;  /* 0xfffffffc09097812 */ /* 0x000fe200078ec0ff */
[----:B---3--:R-:W-:Y:S01]  /*0620*/  IMAD.MOV R24, RZ, RZ, -R12 ;  /* 0x000000ffff187224 */ /* 0x008fe200078e0a0c */
[----:B------:R-:W-:Y:S01]  /*0630*/  ISETP.NE.AND P4, PT, R0, R3, PT ;  /* 0x000000030000720c */ /* 0x000fe20003f85270 */
[----:B-1----:R-:W-:Y:S01]  /*0640*/  @!UP0 ULEA UR6, UR7, UR6, 0x18 ;  /* 0x0000000607068291 */ /* 0x002fe2000f8ec03f */
[----:B------:R-:W-:Y:S01]  /*0650*/  LOP3.LUT R152, R8, 0xc, R11, 0x78, !PT ;  /* 0x0000000c08987812 */ /* 0x000fe200078e780b */
[----:B------:R-:W-:Y:S01]  /*0660*/  IMAD.IADD R0, R2, 0x1, -R9 ;  /* 0x0000000102007824 */ /* 0x000fe200078e0a09 */
[----:B------:R-:W-:Y:S01]  /*0670*/  VOTEU.ALL UP0, P0 ;  /* 0x00000000003f7886 */ /* 0x000fe20000000000 */
[----:B------:R-:W-:Y:S01]  /*0680*/  LOP3.LUT P0, RZ, R6, 0x7, RZ, 0xc0, !PT ;  /* 0x0000000706ff7812 */ /* 0x000fe2000780c0ff */
[----:B------:R-:W-:-:S02]  /*0690*/  VIADD R6, R5, 0xffffffff ;  /* 0xffffffff05067836 */ /* 0x000fc40000000000 */
[----:B------:R-:W-:Y:S01]  /*06a0*/  ISETP.NE.AND P1, PT, R0, 0x3, PT ;  /* 0x000000030000780c */ /* 0x000fe20003f25270 */
[----:B-----5:R-:W-:Y:S01]  /*06b0*/  IMAD R9, R7, R24, R4 ;  /* 0x0000001807097224 */ /* 0x020fe200078e0204 */
[----:B------:R-:W-:Y:S02]  /*06c0*/  ISETP.LT.U32.AND P0, PT, R152, 0x2, !P0 ;  /* 0x000000029800780c */ /* 0x000fe40004701070 */
[----:B------:R-:W-:Y:S01]  /*06d0*/  ISETP.EQ.OR P1, PT, R0, RZ, !P1 ;  /* 0x000000ff0000720c */ /* 0x000fe20004f22670 */
[----:B------:R-:W0:Y:S02]  /*06e0*/  FENCE.VIEW.ASYNC.S ;  /* 0x00000000000073c6 */ /* 0x000e240000000000 */
[----:B0-----:R0:W1:Y:S01]  /*06f0*/  @!UP0 SYNCS.EXCH.64 URZ, [UR6+0x50], UR4 ;  /* 0x00005004063f85b2 */ /* 0x0010620008000100 */
[----:B------:R-:W-:Y:S02]  /*0700*/  @P4 LEA.HI R2, R152, R152, RZ, 0x1 ;  /* 0x0000009898024211 */ /* 0x000fe400078f08ff */
[----:B------:R-:W-:-:S02]  /*0710*/  ISETP.EQ.AND P1, PT, R5, RZ, P1 ;  /* 0x000000ff0500720c */ /* 0x000fc40000f22270 */
[----:B------:R-:W-:Y:S02]  /*0720*/  @P4 SHF.R.S32.HI R2, RZ, 0x1, R2 ;  /* 0x00000001ff024819 */ /* 0x000fe40000011402 */
[----:B------:R-:W-:Y:S02]  /*0730*/  ISETP.GE.U32.AND P6, PT, R6, 0x2, PT ;  /* 0x000000020600780c */ /* 0x000fe40003fc6070 */
[----:B------:R-:W-:Y:S02]  /*0740*/  @P4 ISETP.NE.AND P5, PT, R2, R9, PT ;  /* 0x000000090200420c */ /* 0x000fe40003fa5270 */
[----:B------:R-:W-:Y:S02]  /*0750*/  SEL R9, RZ, 0x1, !P0 ;  /* 0x00000001ff097807 */ /* 0x000fe40004000000 */
[----:B------:R-:W-:Y:S02]  /*0760*/  @P4 SEL R22, RZ, 0x1, P5 ;  /* 0x00000001ff164807 */ /* 0x000fe40002800000 */
[----:B------:R-:W-:Y:S01]  /*0770*/  SEL R19, RZ, 0x1, !P1 ;  /* 0x00000001ff137807 */ /* 0x000fe20004800000 */
[----:B------:R0:W2:Y:S01]  /*0780*/  @!UP1 SYNCS.EXCH.64 URZ, [UR6+0x58], UR4 ;  /* 0x00005804063f95b2 */ /* 0x0000a20008000100 */
[----:B------:R-:W-:Y:S01]  /*0790*/  LOP3.LUT R22, R22, R9, RZ, 0xc0, !PT ;  /* 0x0000000916167212 */ /* 0x000fe200078ec0ff */
[----:B------:R-:W-:Y:S01]  /*07a0*/  NOP ;  /* 0x0000000000007918 */ /* 0x000fe20000000000 */
[----:B------:R-:W-:Y:S01]  /*07b0*/  SEL R19, R19, 0x2, P6 ;  /* 0x0000000213137807 */ /* 0x000fe20003000000 */
[----:B------:R-:W-:Y:S06]  /*07c0*/  @!P2 BRA `(.L_x_3) ;  /* 0x000000000008a947 */ /* 0x000fec0003800000 */
[----:B-12-4-:R-:W-:Y:S01]  /*07d0*/  UCGABAR_ARV ;  /* 0x00000000000079c7 */ /* 0x016fe20008000000 */
[----:B------:R-:W-:Y:S05]  /*07e0*/  BRA `(.L_x_4) ;  /* 0x0000000000047947 */ /* 0x000fea0003800000 */
.L_x_3:
[----:B-12-4-:R-:W-:Y:S01]  /*07f0*/  NOP ;  /* 0x0000000000007918 */ /* 0x016fe20000000000 */
.L_x_4:
[----:B------:R-:W1:Y:S01]  /*0800*/  LDC R2, c[0x0][0x65c] ;  /* 0x00019700ff027b82 */ /* 0x000e620000000800 */
[----:B------:R-:W-:Y:S02]  /*0810*/  IMAD.U32 R8, RZ, RZ, UR8 ;  /* 0x00000008ff087e24 */ /* 0x000fe4000f8e00ff */
[----:B------:R-:W-:Y:S01]  /*0820*/  IMAD.MOV.U32 R9, RZ, RZ, RZ ;  /* 0x000000ffff097224 */ /* 0x000fe200078e00ff */
[----:B-1----:R-:W-:-:S04]  /*0830*/  ISETP.NE.AND P1, PT, R2, 0x1, PT ;  /* 0x000000010200780c */ /* 0x002fc80003f25270 */
[----:B------:R-:W-:-:S09]  /*0840*/  P2R R5, PR, RZ, 0x2 ;  /* 0x00000002ff057803 */ /* 0x000fd20000000000 */
[----:B------:R-:W1:Y:S01]  /*0850*/  @P1 LDC R17, c[0x0][0x10] ;  /* 0x00000400ff111b82 */ /* 0x000e620000000800 */
[----:B------:R-:W-:Y:S02]  /*0860*/  @P1 IMAD.MOV.U32 R5, RZ, RZ, RZ ;  /* 0x000000ffff051224 */ /* 0x000fe400078e00ff */
[----:B------:R-:W-:-:S05]  /*0870*/  @P1 IMAD.MOV.U32 R13, RZ, RZ, RZ ;  /* 0x000000ffff0d1224 */ /* 0x000fca00078e00ff */
[----:B------:R-:W2:Y:S01]  /*0880*/  @!P1 LDC R11, c[0x0][0xc] ;  /* 0x00000300ff0b9b82 */ /* 0x000ea20000000800 */
[----:B-1----:R-:W-:-:S04]  /*0890*/  @P1 IMAD.WIDE.U32 R16, R17, UR8, R4 ;  /* 0x0000000811101c25 */ /* 0x002fc8000f8e0004 */
[----:B------:R-:W-:Y:S02]  /*08a0*/  @P1 IMAD.IADD R17, R17, 0x1, R13 ;  /* 0x0000000111111824 */ /* 0x000fe400078e020d */
[----:B--2---:R-:W-:-:S04]  /*08b0*/  @!P1 IMAD.WIDE.U32 R8, R4, R11, R8 ;  /* 0x0000000b04089225 */ /* 0x004fc800078e0008 */
[----:B------:R-:W-:Y:S02]  /*08c0*/  @!P1 IMAD.MOV.U32 R16, RZ, RZ, R8 ;  /* 0x000000ffff109224 */ /* 0x000fe400078e0008 */
[----:B------:R-:W-:Y:S01]  /*08d0*/  @!P1 IMAD.MOV.U32 R17, RZ, RZ, R9 ;  /* 0x000000ffff119224 */ /* 0x000fe200078e0009 */
[----:B------:R-:W-:Y:S06]  /*08e0*/  @!P2 BRA `(.L_x_5) ;  /* 0x00000000000ca947 */ /* 0x000fec0003800000 */
[----:B------:R-:W-:Y:S01]  /*08f0*/  UCGABAR_WAIT ;  /* 0x0000000000007dc7 */ /* 0x000fe20008000000 */
[----:B------:R-:W-:Y:S01]  /*0900*/  CCTL.IVALL ;  /* 0x00000000ff00798f */ /* 0x000fe20002000000 */
[----:B------:R-:W-:Y:S05]  /*0910*/  BRA `(.L_x_6) ;  /* 0x0000000000047947 */ /* 0x000fea0003800000 */
.L_x_5:
[----:B------:R-:W-:Y:S06]  /*0920*/  BAR.SYNC.DEFER_BLOCKING 0x0 ;  /* 0x0000000000007b1d */ /* 0x000fec0000010000 */
.L_x_6:
[----:B------:R-:W-:Y:S05]  /*0930*/  @!P3 BRA `(.L_x_7) ;  /* 0x000000980064b947 */ /* 0x000fea0003800000 */
[----:B------:R-:W-:-:S13]  /*0940*/  ISETP.GT.U32.AND P0, PT, R6, 0x1, PT ;  /* 0x000000010600780c */ /* 0x000fda0003f04070 */
[----:B0-----:R-:W-:Y:S05]  /*0950*/  @P0 EXIT ;  /* 0x000000000000094d */ /* 0x001fea0003800000 */
[----:B------:R-:W-:Y:S01]  /*0960*/  ULDC.64 UR4, c[0x0][0x650] ;  /* 0x0001940000047ab9 */ /* 0x000fe20000000a00 */
[----:B------:R-:W-:Y:S01]  /*0970*/  PRMT R0, RZ, 0x7610, R0 ;  /* 0x00007610ff007816 */ /* 0x000fe20000000000 */
[----:B------:R-:W-:Y:S01]  /*0980*/  IMAD.MOV.U32 R154, RZ, RZ, -0x1 ;  /* 0xffffffffff9a7424 */ /* 0x000fe200078e00ff */
[----:B------:R-:W-:Y:S01]  /*0990*/  ISETP.GE.U32.AND P0, PT, R16, UR4, PT ;  /* 0x0000000410007c0c */ /* 0x000fe2000bf06070 */
[----:B------:R-:W-:Y:S02]  /*09a0*/  IMAD.MOV.U32 R153, RZ, RZ, -0x1 ;  /* 0xffffffffff997424 */ /* 0x000fe400078e00ff */
[----:B------:R-:W-:Y:S01]  /*09b0*/  IMAD.MOV.U32 R23, RZ, RZ, -0x1 ;  /* 0xffffffffff177424 */ /* 0x000fe200078e00ff */
[----:B------:R-:W-:-:S13]  /*09c0*/  ISETP.GE.U32.AND.EX P0, PT, R17, UR5, PT, P0 ;  /* 0x0000000511007c0c */ /* 0x000fda000bf06100 */
[----:B------:R-:W-:Y:S05]  /*09d0*/  @P0 BRA `(.L_x_8) ;  /* 0x00000004002c0947 */ /* 0x000fea0003800000 */
[----:B------:R-:W0:Y:S01]  /*09e0*/  LDC.64 R20, c[0x0][0x628] ;  /* 0x00018a00ff147b82 */ /* 0x000e220000000a00 */
[----:B------:R-:W-:Y:S02]  /*09f0*/  IMAD.MOV.U32 R8, RZ, RZ, R16 ;  /* 0x000000ffff087224 */ /* 0x000fe400078e0010 */
[----:B------:R-:W-:-:S05]  /*0a00*/  IMAD.MOV.U32 R9, RZ, RZ, R17 ;  /* 0x000000ffff097224 */ /* 0x000fca00078e0011 */
[----:B------:R-:W1:Y:S08]  /*0a10*/  LDC R0, c[0x0][0x630] ;  /* 0x00018c00ff007b82 */ /* 0x000e700000000800 */
[----:B------:R-:W2:Y:S01]  /*0a20*/  LDC.64 R26, c[0x0][0x620] ;  /* 0x00018800ff1a7b82 */ /* 0x000ea20000000a00 */
[----:B0-----:R-:W-:-:S04]  /*0a30*/  ISETP.NE.U32.AND P0, PT, R20, RZ, PT ;  /* 0x000000ff1400720c */ /* 0x001fc80003f05070 */
[----:B------:R-:W-:-:S13]  /*0a40*/  ISETP.NE.AND.EX P0, PT, R21, RZ, PT, P0 ;  /* 0x000000ff1500720c */ /* 0x000fda0003f05300 */
[----:B-12---:R-:W-:Y:S05]  /*0a50*/  @!P0 BRA `(.L_x_9) ;  /* 0x0000000000288947 */ /* 0x006fea0003800000 */
[----:B------:R-:W0:Y:S02]  /*0a60*/  LDC R13, c[0x0][0x634] ;  /* 0x00018d00ff0d7b82 */ /* 0x000e240000000800 */
[----:B0-----:R-:W-:-:S05]  /*0a70*/  IADD3 R13, P0, R16, R13, RZ ;  /* 0x0000000d100d7210 */ /* 0x001fca0007f1e0ff */
[----:B------:R-:W-:-:S04]  /*0a80*/  IMAD.X R15, RZ, RZ, R17, P0 ;  /* 0x000000ffff0f7224 */ /* 0x000fc800000e0611 */
[----:B------:R-:W-:-:S04]  /*0a90*/  IMAD.WIDE.U32 R8, R15, R20, RZ ;  /* 0x000000140f087225 */ /* 0x000fc800078e00ff */
[----:B------:R-:W-:-:S04]  /*0aa0*/  IMAD.WIDE.U32 R10, P0, R13, R21, R8 ;  /* 0x000000150d0a7225 */ /* 0x000fc80007800008 */
[----:B------:R-:W-:-:S04]  /*0ab0*/  IMAD.WIDE.U32 R8, R13, R20, RZ ;  /* 0x000000140d087225 */ /* 0x000fc800078e00ff */
[----:B------:R-:W-:Y:S01]  /*0ac0*/  IMAD.X R13, RZ, RZ, RZ, P0 ;  /* 0x000000ffff0d7224 */ /* 0x000fe200000e06ff */
[----:B------:R-:W-:Y:S01]  /*0ad0*/  IADD3 RZ, P0, R9, R10, RZ ;  /* 0x0000000a09ff7210 */ /* 0x000fe20007f1e0ff */
[----:B------:R-:W-:-:S04]  /*0ae0*/  IMAD.MOV.U32 R12, RZ, RZ, R11 ;  /* 0x000000ffff0c7224 */ /* 0x000fc800078e000b */
[----:B------:R-:W-:-:S08]  /*0af0*/  IMAD.WIDE.U32.X R8, R15, R21, R12, P0 ;  /* 0x000000150f087225 */ /* 0x000fd000000e040c */
.L_x_9:
[----:B------:R-:W0:Y:S01]  /*0b00*/  LDC.64 R20, c[0x0][0x640] ;  /* 0x00019000ff147b82 */ /* 0x000e220000000a00 */
[--C-:B------:R-:W-:Y:S01]  /*0b10*/  SHF.R.U64 R28, R8, R0, R9.reuse ;  /* 0x00000000081c7219 */ /* 0x100fe20000001209 */
[----:B------:R-:W-:Y:S01]  /*0b20*/  IMAD R30, R7, R24, R4 ;  /* 0x00000018071e7224 */ /* 0x000fe200078e0204 */
[----:B------:R-:W-:Y:S01]  /*0b30*/  SHF.R.U32.HI R0, RZ, R0, R9 ;  /* 0x00000000ff007219 */ /* 0x000fe20000011609 */
[----:B------:R-:W-:Y:S01]  /*0b40*/  IMAD.MOV.U32 R23, RZ, RZ, 0x1 ;  /* 0x00000001ff177424 */ /* 0x000fe200078e00ff */
[----:B------:R-:W-:-:S03]  /*0b50*/  IADD3 R5, P0, RZ, -R28, RZ ;  /* 0x8000001cff057210 */ /* 0x000fc60007f1e0ff */
[----:B------:R-:W1:Y:S02]  /*0b60*/  LDC R6, c[0x0][0x618] ;  /* 0x00018600ff067b82 */ /* 0x000e640000000800 */
[----:B------:R-:W-:-:S04]  /*0b70*/  IMAD.X R9, RZ, RZ, ~R0, P0 ;  /* 0x000000ffff097224 */ /* 0x000fc800000e0e00 */
[-C--:B------:R-:W-:Y:S02]  /*0b80*/  IMAD R0, R9, R26.reuse, RZ ;  /* 0x0000001a09007224 */ /* 0x080fe400078e02ff */
[----:B------:R-:W2:Y:S01]  /*0b90*/  LDC R11, c[0x0][0x608] ;  /* 0x00018200ff0b7b82 */ /* 0x000ea20000000800 */
[----:B------:R-:W-:-:S04]  /*0ba0*/  IMAD.WIDE.U32 R8, R5, R26, R16 ;  /* 0x0000001a05087225 */ /* 0x000fc800078e0010 */
[----:B------:R-:W-:-:S03]  /*0bb0*/  IMAD R5, R5, R27, R0 ;  /* 0x0000001b05057224 */ /* 0x000fc600078e0200 */
[----:B------:R-:W3:Y:S01]  /*0bc0*/  LDC R12, c[0x0][0x658] ;  /* 0x00019600ff0c7b82 */ /* 0x000ee20000000800 */
[----:B0-----:R-:W-:Y:S01]  /*0bd0*/  ISETP.NE.U32.AND P0, PT, R20, RZ, PT ;  /* 0x000000ff1400720c */ /* 0x001fe20003f05070 */
[----:B------:R-:W-:Y:S02]  /*0be0*/  IMAD.IADD R5, R9, 0x1, R5 ;  /* 0x0000000109057824 */ /* 0x000fe400078e0205 */
[----:B------:R-:W-:Y:S01]  /*0bf0*/  IMAD.MOV.U32 R9, RZ, RZ, -0x1 ;  /* 0xffffffffff097424 */ /* 0x000fe200078e00ff */
[----:B------:R-:W-:-:S03]  /*0c00*/  ISETP.NE.AND.EX P0, PT, R21, RZ, PT, P0 ;  /* 0x000000ff1500720c */ /* 0x000fc60003f05300 */
[----:B------:R-:W0:Y:S01]  /*0c10*/  LDC R15, c[0x0][0x600] ;  /* 0x00018000ff0f7b82 */ /* 0x000e220000000800 */
[-CC-:B-1----:R-:W-:Y:S02]  /*0c20*/  SHF.R.U64 R13, R8, R6.reuse, R5.reuse ;  /* 0x00000006080d7219 */ /* 0x182fe40000001205 */
[----:B------:R-:W-:-:S05]  /*0c30*/  SHF.R.U32.HI R0, RZ, R6, R5 ;  /* 0x00000006ff007219 */ /* 0x000fca0000011605 */
[----:B------:R-:W1:Y:S01]  /*0c40*/  LDC R14, c[0x0][0x648] ;  /* 0x00019200ff0e7b82 */ /* 0x000e620000000800 */
[-CC-:B--2---:R-:W-:Y:S02]  /*0c50*/  SHF.R.U64 R27, R13, R11.reuse, R0.reuse ;  /* 0x0000000b0d1b7219 */ /* 0x184fe40000001200 */
[----:B------:R-:W-:-:S05]  /*0c60*/  SHF.R.U32.HI R5, RZ, R11, R0 ;  /* 0x0000000bff057219 */ /* 0x000fca0000011600 */
[----:B------:R-:W2:Y:S01]  /*0c70*/  LDC R26, c[0x0][0x638] ;  /* 0x00018e00ff1a7b82 */ /* 0x000ea20000000800 */
[-CC-:B---3--:R-:W-:Y:S02]  /*0c80*/  SHF.R.U64 R24, R27, R12.reuse, R5.reuse ;  /* 0x0000000c1b187219 */ /* 0x188fe40000001205 */
[-C--:B------:R-:W-:Y:S02]  /*0c90*/  SHF.L.U32 R0, R9, R12.reuse, RZ ;  /* 0x0000000c09007219 */ /* 0x080fe400000006ff */
[----:B------:R-:W-:Y:S01]  /*0ca0*/  SHF.R.U32.HI R5, RZ, R12, R5 ;  /* 0x0000000cff057219 */ /* 0x000fe20000011605 */
[----:B------:R-:W-:Y:S01]  /*0cb0*/  IMAD.MOV.U32 R4, RZ, RZ, R24 ;  /* 0x000000ffff047224 */ /* 0x000fe200078e0018 */
[----:B------:R-:W-:Y:S01]  /*0cc0*/  LOP3.LUT R10, RZ, R0, RZ, 0x33, !PT ;  /* 0x00000000ff0a7212 */ /* 0x000fe200078e33ff */
[----:B------:R-:W3:Y:S01]  /*0cd0*/  LDC R25, c[0x0][0x610] ;  /* 0x00018400ff197b82 */ /* 0x000ee20000000800 */
[----:B------:R-:W-:Y:S05]  /*0ce0*/  @!P0 BRA `(.L_x_10) ;  /* 0x0000000000288947 */ /* 0x000fea0003800000 */
[----:B------:R-:W4:Y:S02]  /*0cf0*/  LDC R9, c[0x0][0x64c] ;  /* 0x00019300ff097b82 */ /* 0x000f240000000800 */
[----:B----4-:R-:W-:-:S05]  /*0d00*/  IADD3 R9, P0, R24, R9, RZ ;  /* 0x0000000918097210 */ /* 0x010fca0007f1e0ff */
        /* <DEDUP_REMOVED lines=8> */
.L_x_10:
[----:B-1----:R-:W-:Y:S01]  /*0d90*/  SHF.R.U64 R4, R4, R14, R5 ;  /* 0x0000000e04047219 */ /* 0x002fe20000001205 */
[----:B0-----:R-:W-:Y:S01]  /*0da0*/  VIADD R6, R15, 0xffffffff ;  /* 0xffffffff0f067836 */ /* 0x001fe20000000000 */
[----:B------:R-:W-:Y:S01]  /*0db0*/  SHF.L.U32 R0, R23, R12, RZ ;  /* 0x0000000c17007219 */ /* 0x000fe200000006ff */
[----:B------:R-:W-:Y:S01]  /*0dc0*/  IMAD.MOV.U32 R23, RZ, RZ, R28 ;  /* 0x000000ffff177224 */ /* 0x000fe200078e001c */
[----:B------:R-:W-:Y:S01]  /*0dd0*/  LOP3.LUT R5, R27, R10, RZ, 0xc0, !PT ;  /* 0x0000000a1b057212 */ /* 0x000fe200078ec0ff */
[----:B------:R-:W-:Y:S01]  /*0de0*/  IMAD.MOV R7, RZ, RZ, -R4 ;  /* 0x000000ffff077224 */ /* 0x000fe200078e0a04 */
[----:B------:R-:W-:Y:S02]  /*0df0*/  SEL R3, R3, R30, !P1 ;  /* 0x0000001e03037207 */ /* 0x000fe40004800000 */
[----:B------:R-:W-:Y:S01]  /*0e00*/  LOP3.LUT R6, R13, R6, RZ, 0xc0, !PT ;  /* 0x000000060d067212 */ /* 0x000fe200078ec0ff */
[----:B------:R-:W-:Y:S02]  /*0e10*/  IMAD R4, R0, R4, R5 ;  /* 0x0000000400047224 */ /* 0x000fe400078e0205 */
[----:B--2---:R-:W-:-:S02]  /*0e20*/  IMAD R0, R7, R26, R24 ;  /* 0x0000001a07007224 */ /* 0x004fc400078e0218 */
[----:B---3--:R-:W-:Y:S02]  /*0e30*/  IMAD R3, R4, R25, R3 ;  /* 0x0000001904037224 */ /* 0x008fe400078e0203 */
[----:B------:R-:W-:Y:S02]  /*0e40*/  IMAD R154, R0, R15, R6 ;  /* 0x0000000f009a7224 */ /* 0x000fe400078e0206 */
[----:B------:R-:W-:-:S03]  /*0e50*/  IMAD.MOV.U32 R4, RZ, RZ, 0x1 ;  /* 0x00000001ff047424 */ /* 0x000fc600078e00ff */
[----:B------:R-:W-:Y:S02]  /*0e60*/  SEL R153, R154, R3, !P1 ;  /* 0x000000039a997207 */ /* 0x000fe40004800000 */
[----:B------:R-:W-:Y:S02]  /*0e70*/  PRMT R0, R4, 0x7610, R0 ;  /* 0x0000761004007816 */ /* 0x000fe40000000000 */
[----:B------:R-:W-:-:S07]  /*0e80*/  SEL R154, R3, R154, !P1 ;  /* 0x0000009a039a7207 */ /* 0x000fce0004800000 */
.L_x_8:
[----:B------:R-:W-:-:S08]  /*0e90*/  NOP ;  /* 0x0000000000007918 */ /* 0x000fd00000000000 */
[----:B------:R-:W0:Y:S02]  /*0ea0*/  USETMAXREG.TRY_ALLOC.CTAPOOL UP0, 0xe8 ;  /* 0x000000e8000079c8 */ /* 0x000e240008000600 */
[----:B0-----:R-:W-:-:S13]  /*0eb0*/  PLOP3.LUT P0, PT, PT, PT, UP0, 0x80, 0x0 ;  /* 0x000000000000781c */ /* 0x001fda0003f0f008 */
[----:B------:R-:W-:Y:S05]  /*0ec0*/  @!P0 BRA `(.L_x_8) ;  /* 0xfffffffc00f08947 */ /* 0x000fea000383ffff */
[----:B------:R-:W-:Y:S01]  /*0ed0*/  ULDC.64 UR4, c[0x0][0x598] ;  /* 0x0001660000047ab9 */ /* 0x000fe20000000a00 */
[----:B------:R-:W-:Y:S01]  /*0ee0*/  ULDC.64 UR36, c[0x0][0x208] ;  /* 0x0000820000247ab9 */ /* 0x000fe20000000a00 */
[----:B------:R-:W-:-:S04]  /*0ef0*/  ISETP.NE.U32.AND P0, PT, RZ, UR4, PT ;  /* 0x00000004ff007c0c */ /* 0x000fc8000bf05070 */
[----:B------:R-:W-:-:S13]  /*0f00*/  ISETP.NE.AND.EX P0, PT, RZ, UR5, PT, P0 ;  /* 0x00000005ff007c0c */ /* 0x000fda000bf05300 */
[----:B------:R-:W-:Y:S05]  /*0f10*/  @!P0 BRA `(.L_x_11) ;  /* 0x00000000001c8947 */ /* 0x000fea0003800000 */
[----:B------:R-:W0:Y:S02]  /*0f20*/  LDC.64 R4, c[0x0][0x598] ;  /* 0x00016600ff047b82 */ /* 0x000e240000000a00 */
[----:B0-----:R-:W2:Y:S02]  /*0f30*/  LDG.E.64 R4, desc[UR36][R4.64] ;  /* 0x0000002404047981 */ /* 0x001ea4000c1e1b00 */
[----:B--2---:R-:W-:-:S04]  /*0f40*/  ISETP.NE.U32.AND P0, PT, R4, RZ, PT ;  /* 0x000000ff0400720c */ /* 0x004fc80003f05070 */
[----:B------:R-:W-:-:S13]  /*0f50*/  ISETP.NE.AND.EX P0, PT, R5, RZ, PT, P0 ;  /* 0x000000ff0500720c */ /* 0x000fda0003f05300 */
[----:B------:R-:W-:Y:S05]  /*0f60*/  @!P0 BRA `(.L_x_11) ;  /* 0x0000000000088947 */ /* 0x000fea0003800000 */
[----:B------:R0:W5:Y:S01]  /*0f70*/  LD.E R155, desc[UR36][R4.64] ;  /* 0x00000024049b7980 */ /* 0x000162000c101900 */
[----:B------:R-:W-:Y:S05]  /*0f80*/  BRA `(.L_x_12) ;  /* 0x0000000000247947 */ /* 0x000fea0003800000 */
.L_x_11:
[----:B------:R-:W-:Y:S02]  /*0f90*/  ULDC.64 UR4, c[0x0][0x588] ;  /* 0x0001620000047ab9 */ /* 0x000fe40000000a00 */
[----:B------:R-:W-:-:S04]  /*0fa0*/  ISETP.NE.U32.AND P0, PT, RZ, UR4, PT ;  /* 0x00000004ff007c0c */ /* 0x000fc8000bf05070 */
[----:B------:R-:W-:-:S13]  /*0fb0*/  ISETP.NE.AND.EX P0, PT, RZ, UR5, PT, P0 ;  /* 0x00000005ff007c0c */ /* 0x000fda000bf05300 */
[----:B------:R-:W-:Y:S05]  /*0fc0*/  @!P0 BRA `(.L_x_13) ;  /* 0x00000000000c8947 */ /* 0x000fea0003800000 */
[----:B------:R-:W0:Y:S02]  /*0fd0*/  LDC.64 R4, c[0x0][0x588] ;  /* 0x00016200ff047b82 */ /* 0x000e240000000a00 */
[----:B0-----:R1:W5:Y:S01]  /*0fe0*/  LDG.E R155, desc[UR36][R4.64] ;  /* 0x00000024049b7981 */ /* 0x001362000c1e1900 */
[----:B------:R-:W-:Y:S05]  /*0ff0*/  BRA `(.L_x_12) ;  /* 0x0000000000087947 */ /* 0x000fea0003800000 */
.L_x_13:
[----:B------:R-:W-:Y:S02]  /*1000*/  ULDC UR4, c[0x0][0x580] ;  /* 0x0001600000047ab9 */ /* 0x000fe40000000800 */
[----:B------:R-:W-:-:S07]  /*1010*/  IMAD.U32 R155, RZ, RZ, UR4 ;  /* 0x00000004ff9b7e24 */ /* 0x000fce000f8e00ff */
.L_x_12:
[----:B------:R-:W-:Y:S02]  /*1020*/  ULDC.64 UR4, c[0x0][0x5a0] ;  /* 0x0001680000047ab9 */ /* 0x000fe40000000a00 */
[----:B------:R-:W-:-:S04]  /*1030*/  ISETP.NE.U32.AND P0, PT, RZ, UR4, PT ;  /* 0x00000004ff007c0c */ /* 0x000fc8000bf05070 */
[----:B------:R-:W-:-:S13]  /*1040*/  ISETP.NE.AND.EX P0, PT, RZ, UR5, PT, P0 ;  /* 0x00000005ff007c0c */ /* 0x000fda000bf05300 */
[----:B------:R-:W-:Y:S05]  /*1050*/  @!P0 BRA `(.L_x_14) ;  /* 0x00000000001c8947 */ /* 0x000fea0003800000 */
[----:B01----:R-:W0:Y:S02]  /*1060*/  LDC.64 R4, c[0x0][0x5a0] ;  /* 0x00016800ff047b82 */ /* 0x003e240000000a00 */
[----:B0-----:R-:W2:Y:S02]  /*1070*/  LDG.E.64 R4, desc[UR36][R4.64] ;  /* 0x0000002404047981 */ /* 0x001ea4000c1e1b00 */
[----:B--2---:R-:W-:-:S04]  /*1080*/  ISETP.NE.U32.AND P0, PT, R4, RZ, PT ;  /* 0x000000ff0400720c */ /* 0x004fc80003f05070 */
[----:B------:R-:W-:-:S13]  /*1090*/  ISETP.NE.AND.EX P0, PT, R5, RZ, PT, P0 ;  /* 0x000000ff0500720c */ /* 0x000fda0003f05300 */
[----:B------:R-:W-:Y:S05]  /*10a0*/  @!P0 BRA `(.L_x_14) ;  /* 0x0000000000088947 */ /* 0x000fea0003800000 */
[----:B------:R0:W5:Y:S01]  /*10b0*/  LD.E R156, desc[UR36][R4.64] ;  /* 0x00000024049c7980 */ /* 0x000162000c101900 */
[----:B------:R-:W-:Y:S05]  /*10c0*/  BRA `(.L_x_15) ;  /* 0x0000000000247947 */ /* 0x000fea0003800000 */
.L_x_14:
[----:B------:R-:W-:Y:S02]  /*10d0*/  ULDC.64 UR4, c[0x0][0x590] ;  /* 0x0001640000047ab9 */ /* 0x000fe40000000a00 */
[----:B------:R-:W-:-:S04]  /*10e0*/  ISETP.NE.U32.AND P0, PT, RZ, UR4, PT ;  /* 0x00000004ff007c0c */ /* 0x000fc8000bf05070 */
[----:B------:R-:W-:-:S13]  /*10f0*/  ISETP.NE.AND.EX P0, PT, RZ, UR5, PT, P0 ;  /* 0x00000005ff007c0c */ /* 0x000fda000bf05300 */
[----:B------:R-:W-:Y:S05]  /*1100*/  @!P0 BRA `(.L_x_16) ;  /* 0x00000000000c8947 */ /* 0x000fea0003800000 */
[----:B------:R-:W2:Y:S02]  /*1110*/  LDC.64 R156, c[0x0][0x590] ;  /* 0x00016400ff9c7b82 */ /* 0x000ea40000000a00 */
[----:B--2---:R2:W5:Y:S01]  /*1120*/  LDG.E R156, desc[UR36][R156.64] ;  /* 0x000000249c9c7981 */ /* 0x004562000c1e1900 */
[----:B------:R-:W-:Y:S05]  /*1130*/  BRA `(.L_x_15) ;  /* 0x0000000000087947 */ /* 0x000fea0003800000 */
.L_x_16:
[----:B------:R-:W-:Y:S02]  /*1140*/  ULDC UR4, c[0x0][0x584] ;  /* 0x0001610000047ab9 */ /* 0x000fe40000000800 */
[----:B------:R-:W-:-:S07]  /*1150*/  IMAD.U32 R156, RZ, RZ, UR4 ;  /* 0x00000004ff9c7e24 */ /* 0x000fce000f8e00ff */
.L_x_15:
[----:B------:R-:W-:-:S13]  /*1160*/  LOP3.LUT P0, RZ, R0, 0xff, RZ, 0xc0, !PT ;  /* 0x000000ff00ff7812 */ /* 0x000fda000780c0ff */
[----:B------:R-:W-:Y:S05]  /*1170*/  @!P0 EXIT ;  /* 0x000000000000894d */ /* 0x000fea0003800000 */
[----:B------:R-:W-:Y:S01]  /*1180*/  ULDC UR4, c[0x0][0x28c] ;  /* 0x0000a30000047ab9 */ /* 0x000fe20000000800 */
[----:B--2---:R-:W-:Y:S01]  /*1190*/  LOP3.LUT R157, R19, 0x1, RZ, 0xfc, !PT ;  /* 0x00000001139d7812 */ /* 0x004fe200078efcff */
[----:B------:R-:W-:Y:S01]  /*11a0*/  UIADD3 UR4, UR4, 0x3f, URZ ;  /* 0x0000003f04047890 */ /* 0x000fe2000fffe03f */
[----:B------:R-:W-:Y:S01]  /*11b0*/  UMOV UR38, URZ ;  /* 0x0000003f00267c82 */ /* 0x000fe20008000000 */
[----:B------:R-:W-:Y:S02]  /*11c0*/  UMOV UR39, URZ ;  /* 0x0000003f00277c82 */ /* 0x000fe40008000000 */
[----:B------:R-:W-:-:S04]  /*11d0*/  USHF.R.S32.HI UR5, URZ, 0x1f, UR4 ;  /* 0x0000001f3f057899 */ /* 0x000fc80008011404 */
[----:B------:R-:W-:-:S04]  /*11e0*/  ULEA.HI UR5, UR5, UR4, URZ, 0x6 ;  /* 0x0000000405057291 */ /* 0x000fc8000f8f303f */
[----:B------:R-:W-:-:S12]  /*11f0*/  USHF.R.S32.HI UR40, URZ, 0x6, UR5 ;  /* 0x000000063f287899 */ /* 0x000fd80008011405 */
.L_x_290:
[----:B------:R-:W-:Y:S01]  /*1200*/  LOP3.LUT R0, R18, 0x80, RZ, 0xc0, !PT ;  /* 0x0000008012007812 */ /* 0x000fe200078ec0ff */
[----:B--2---:R-:W2:Y:S01]  /*1210*/  S2UR UR7, SR_CgaCtaId ;  /* 0x00000000000779c3 */ /* 0x004ea20000008800 */
[----:B------:R-:W-:Y:S02]  /*1220*/  UMOV UR6, 0x400 ;  /* 0x0000040000067882 */ /* 0x000fe40000000000 */
[----:B------:R-:W-:-:S06]  /*1230*/  SHF.R.U32.HI R0, RZ, 0x7, R0 ;  /* 0x00000007ff007819 */ /* 0x000fcc0000011600 */
[----:B---3--:R-:W3:Y:S01]  /*1240*/  SHFL.IDX PT, R0, R0, RZ, 0x1f ;  /* 0x00001fff00007589 */ /* 0x008ee200000e0000 */
[----:B--2---:R-:W-:Y:S01]  /*1250*/  ULEA UR6, UR7, UR6, 0x18 ;  /* 0x0000000607067291 */ /* 0x004fe2000f8ec03f */
[----:B---3--:R-:W-:-:S13]  /*1260*/  R2UR UR4, R0 ;  /* 0x00000000000472ca */ /* 0x008fda00000e0000 */
[----:B------:R-:W-:-:S04]  /*1270*/  ULEA.HI UR5, UR4, UR4, URZ, 0x1 ;  /* 0x0000000404057291 */ /* 0x000fc8000f8f083f */
[----:B------:R-:W-:-:S04]  /*1280*/  ULOP3.LUT UR5, UR5, 0x7fffe, URZ, 0xc0, !UPT ;  /* 0x0007fffe05057892 */ /* 0x000fc8000f8ec03f */
[----:B------:R-:W-:-:S03]  /*1290*/  UIADD3 UR5, UR4, -UR5, URZ ;  /* 0x8000000504057290 */ /* 0x000fc6000fffe03f */
[----:B------:R-:W-:Y:S01]  /*12a0*/  ULDC UR4, c[0x0][0x28c] ;  /* 0x0000a30000047ab9 */ /* 0x000fe20000000800 */
[----:B------:R-:W-:Y:S01]  /*12b0*/  ULEA UR5, UR5, UR6, 0xd ;  /* 0x0000000605057291 */ /* 0x000fe2000f8e683f */
[----:B------:R-:W-:-:S03]  /*12c0*/  ISETP.LT.AND P0, PT, RZ, UR4, PT ;  /* 0x00000004ff007c0c */ /* 0x000fc6000bf01270 */
[----:B------:R-:W-:-:S04]  /*12d0*/  UIADD3 UR5, UR5, 0x100, URZ ;  /* 0x0000010005057890 */ /* 0x000fc8000fffe03f */
[----:B------:R-:W-:-:S04]  /*12e0*/  USHF.R.U32.HI UR5, URZ, 0x4, UR5 ;  /* 0x000000043f057899 */ /* 0x000fc80008011605 */
[----:B------:R-:W-:Y:S02]  /*12f0*/  ULOP3.LUT UR41, UR5, 0x3fff, URZ, 0xc0, !UPT ;  /* 0x00003fff05297892 */ /* 0x000fe4000f8ec03f */
[----:B-1--45:R-:W-:Y:S10]  /*1300*/  @P0 BRA `(.L_x_17) ;  /* 0x0000000000400947 */ /* 0x032ff40003800000 */
[----:B------:R-:W-:Y:S01]  /*1310*/  MOV R0, 0x0 ;  /* 0x0000000000007802 */ /* 0x000fe20000000f00 */
[----:B------:R-:W-:Y:S01]  /*1320*/  ULDC.64 UR4, c[0x4][0x68] ;  /* 0x01001a0000047ab9 */ /* 0x000fe20000000a00 */
[----:B------:R-:W-:Y:S01]  /*1330*/  ULDC.64 UR6, c[0x4][0x8] ;  /* 0x0100020000067ab9 */ /* 0x000fe20000000a00 */
[----:B01----:R-:W-:Y:S01]  /*1340*/  IMAD.U32 R4, RZ, RZ, UR4 ;  /* 0x00000004ff047e24 */ /* 0x003fe2000f8e00ff */
[----:B------:R0:W1:Y:S01]  /*1350*/  LDC.64 R14, c[0x4][R0] ;  /* 0x01000000000e7b82 */ /* 0x0000620000000a00 */
[----:B------:R-:W-:Y:S01]  /*1360*/  IMAD.U32 R5, RZ, RZ, UR5 ;  /* 0x00000005ff057e24 */ /* 0x000fe2000f8e00ff */
[----:B------:R-:W-:Y:S01]  /*1370*/  ULDC.64 UR4, c[0x4][0x70] ;  /* 0x01001c0000047ab9 */ /* 0x000fe20000000a00 */
[----:B------:R-:W-:Y:S02]  /*1380*/  IMAD.U32 R10, RZ, RZ, UR6 ;  /* 0x00000006ff0a7e24 */ /* 0x000fe4000f8e00ff */
[----:B------:R-:W-:Y:S02]  /*1390*/  IMAD.U32 R6, RZ, RZ, UR4 ;  /* 0x00000004ff067e24 */ /* 0x000fe4000f8e00ff */
[----:B------:R-:W-:-:S02]  /*13a0*/  IMAD.U32 R7, RZ, RZ, UR5 ;  /* 0x00000005ff077e24 */ /* 0x000fc4000f8e00ff */
[----:B------:R-:W-:Y:S02]  /*13b0*/  IMAD.U32 R11, RZ, RZ, UR7 ;  /* 0x00000007ff0b7e24 */ /* 0x000fe4000f8e00ff */
[----:B------:R-:W-:Y:S02]  /*13c0*/  IMAD.MOV.U32 R8, RZ, RZ, 0x1e1 ;  /* 0x000001e1ff087424 */ /* 0x000fe400078e00ff */
[----:B------:R-:W-:Y:S02]  /*13d0*/  IMAD.MOV.U32 R12, RZ, RZ, 0x1 ;  /* 0x00000001ff0c7424 */ /* 0x000fe400078e00ff */
[----:B0-----:R-:W-:-:S07]  /*13e0*/  IMAD.MOV.U32 R13, RZ, RZ, RZ ;  /* 0x000000ffff0d7224 */ /* 0x001fce00078e00ff */
[----:B------:R-:W-:-:S07]  /*13f0*/  LEPC R20, `(.L_x_17) ;  /* 0x000000001014794e */ /* 0x000fce0000000000 */
[----:B-1---5:R-:W-:Y:S05]  /*1400*/  CALL.ABS.NOINC R14 ;  /* 0x000000000e007343 */ /* 0x022fea0003c00000 */
.L_x_17:
[----:B------:R-:W-:-:S13]  /*1410*/  ISETP.NE.AND P0, PT, R157, 0x3, PT ;  /* 0x000000039d00780c */ /* 0x000fda0003f05270 */
[----:B------:R-:W-:Y:S05]  /*1420*/  @!P0 BRA `(.L_x_18) ;  /* 0x0000000000048947 */ /* 0x000fea0003800000 */
[----:B------:R-:W-:Y:S01]  /*1430*/  BPT.TRAP 0x1 ;  /* 0x000000040000795c */ /* 0x000fe20000300000 */
.L_x_18:
[----:B------:R-:W2:Y:S01]  /*1440*/  S2UR UR5, SR_CgaCtaId ;  /* 0x00000000000579c3 */ /* 0x000ea20000008800 */
[----:B------:R-:W-:Y:S01]  /*1450*/  UMOV UR4, 0x400 ;  /* 0x0000040000047882 */ /* 0x000fe20000000000 */
[----:B------:R-:W-:Y:S02]  /*1460*/  IMAD.U32 R0, RZ, RZ, UR38 ;  /* 0x00000026ff007e24 */ /* 0x000fe4000f8e00ff */
[----:B------:R-:W-:-:S03]  /*1470*/  IMAD.U32 R3, RZ, RZ, UR39 ;  /* 0x00000027ff037e24 */ /* 0x000fc6000f8e00ff */
[----:B------:R-:W-:Y:S01]  /*1480*/  SHF.L.U32 R0, R0, 0x1f, RZ ;  /* 0x0000001f00007819 */ /* 0x000fe200000006ff */
[----:B--2---:R-:W-:-:S06]  /*1490*/  ULEA UR4, UR5, UR4, 0x18 ;  /* 0x0000000405047291 */ /* 0x004fcc000f8ec03f */
[----:B------:R-:W-:-:S04]  /*14a0*/  IMAD.U32 R6, RZ, RZ, UR4 ;  /* 0x00000004ff067e24 */ /* 0x000fc8000f8e00ff */
[----:B------:R-:W-:-:S04]  /*14b0*/  IMAD R3, R3, 0x8, R6 ;  /* 0x0000000803037824 */ /* 0x000fc800078e0206 */
[----:B------:R2:W3:Y:S01]  /*14c0*/  SYNCS.PHASECHK.TRANS64.TRYWAIT P1, [R3+URZ], R0 ;  /* 0x00000000030075a7 */ /* 0x0004e2000802017f */
[----:B------:R-:W-:Y:S05]  /*14d0*/  @!P0 BRA `(.L_x_19) ;  /* 0x0000000000048947 */ /* 0x000fea0003800000 */
[----:B------:R-:W-:Y:S01]  /*14e0*/  BPT.TRAP 0x1 ;  /* 0x000000040000795c */ /* 0x000fe20000300000 */
.L_x_19:
[----:B---3--:R-:W-:Y:S05]  /*14f0*/  @P1 BRA `(.L_x_20) ;  /* 0x0000000000081947 */ /* 0x008fea0003800000 */
[----:B------:R-:W3:Y:S02]  /*1500*/  SYNCS.PHASECHK.TRANS64.TRYWAIT P1, [R3+URZ], R0 ;  /* 0x00000000030075a7 */ /* 0x000ee4000802017f */
[----:B---3--:R-:W-:Y:S05]  /*1510*/  @!P1 BRA `(.L_x_21) ;  /* 0x000000a000d89947 */ /* 0x008fea0003800000 */
.L_x_20:
[----:B------:R-:W-:-:S04]  /*1520*/  UISETP.LT.AND UP0, UPT, UR40, 0x1, UPT ;  /* 0x000000012800788c */ /* 0x000fc8000bf01270 */
[----:B------:R-:W-:-:S06]  /*1530*/  USEL UR4, UR40, 0x1, UP0 ;  /* 0x0000000128047887 */ /* 0x000fcc0008000000 */
[----:B--23--:R-:W-:Y:S01]  /*1540*/  IMAD.U32 R0, RZ, RZ, UR4 ;  /* 0x00000004ff007e24 */ /* 0x00cfe2000f8e00ff */
[----:B------:R-:W-:Y:S05]  /*1550*/  WARPSYNC.ALL ;  /* 0x0000000000007948 */ /* 0x000fea0003800000 */
[----:B------:R-:W-:-:S04]  /*1560*/  IADD3 R0, -R0, UR40, RZ ;  /* 0x0000002800007c10 */ /* 0x000fc8000fffe1ff */
[----:B------:R-:W-:Y:S02]  /*1570*/  ISETP.GE.AND P1, PT, R0, 0x1, PT ;  /* 0x000000010000780c */ /* 0x000fe40003f26270 */
[----:B------:R-:W-:Y:S01]  /*1580*/  R2UR UR4, R6 ;  /* 0x00000000060472ca */ /* 0x000fe200000e0000 */
[----:B------:R-:W-:Y:S01]  /*1590*/  WARPGROUP.ARRIVE ;  /* 0x00000000000079c5 */ /* 0x000fe20000000000 */
[----:B------:R-:W-:Y:S01]  /*15a0*/  UMOV UR9, 0x40000040 ;  /* 0x4000004000097882 */ /* 0x000fe20000000000 */
[----:B------:R-:W-:-:S10]  /*15b0*/  UMOV UR11, 0x40000040 ;  /* 0x40000040000b7882 */ /* 0x000fd40000000000 */
[----:B------:R-:W-:-:S04]  /*15c0*/  UIADD3 UR4, UR4, 0x10100, URZ ;  /* 0x0001010004047890 */ /* 0x000fc8000fffe03f */
[----:B------:R-:W-:-:S04]  /*15d0*/  USHF.R.U32.HI UR4, URZ, 0x4, UR4 ;  /* 0x000000043f047899 */ /* 0x000fc80008011604 */
[----:B------:R-:W-:Y:S02]  /*15e0*/  ULOP3.LUT UR5, UR4, 0x3fff, URZ, 0xc0, !UPT ;  /* 0x00003fff04057892 */ /* 0x000fe4000f8ec03f */
[----:B------:R-:W-:Y:S02]  /*15f0*/  ULOP3.LUT UR4, UR41, 0x10000, URZ, 0xfc, !UPT ;  /* 0x0001000029047892 */ /* 0x000fe4000f8efc3f */
[----:B------:R-:W-:Y:S02]  /*1600*/  ULOP3.LUT UR5, UR5, 0x10000, URZ, 0xfc, !UPT ;  /* 0x0001000005057892 */ /* 0x000fe4000f8efc3f */
[----:B------:R-:W-:Y:S02]  /*1610*/  ULEA UR6, UR39, UR4, 0xa ;  /* 0x0000000427067291 */ /* 0x000fe4000f8e503f */
[----:B------:R-:W-:-:S05]  /*1620*/  ULEA UR7, UR39, UR5, 0xb ;  /* 0x0000000527077291 */ /* 0x000fca000f8e583f */
[----:B------:R-:W-:Y:S02]  /*1630*/  UMOV UR8, UR6 ;  /* 0x0000000600087c82 */ /* 0x000fe40008000000 */
[----:B------:R-:W-:Y:S02]  /*1640*/  UMOV UR10, UR7 ;  /* 0x00000007000a7c82 */ /* 0x000fe40008000000 */
[----:B------:R-:W-:Y:S01]  /*1650*/  HGMMA.64x256x16.F32 R24, gdesc[UR8], RZ, !UPT, gsb0 ;  /* 0x03e00000081879f0 */ /* 0x000fe2000c0008ff */
[----:B------:R-:W-:Y:S02]  /*1660*/  UIADD3 UR8, UR6, 0x2, URZ ;  /* 0x0000000206087890 */ /* 0x000fe4000fffe03f */
[----:B------:R-:W-:Y:S01]  /*1670*/  UIADD3 UR10, UR7, 0x2, URZ ;  /* 0x00000002070a7890 */ /* 0x000fe2000fffe03f */
[----:B------:R-:W-:Y:S01]  /*1680*/  UMOV UR9, 0x40000040 ;  /* 0x4000004000097882 */ /* 0x000fe20000000000 */
[----:B------:R-:W-:Y:S01]  /*1690*/  UMOV UR11, 0x40000040 ;  /* 0x40000040000b7882 */ /* 0x000fe20000000000 */
[----:B------:R-:W-:-:S02]  /*16a0*/  WARPGROUP.DEPBAR.LE gsb0, 0x0 ;  /* 0x00008000000079c5 */ /* 0x000fc40000010000 */
[----:B------:R-:W-:-:S15]  /*16b0*/  WARPGROUP.ARRIVE ;  /* 0x00000000000079c5 */ /* 0x000fde0000000000 */
[----:B------:R-:W-:-:S05]  /*16c0*/  NOP ;  /* 0x0000000000007918 */ /* 0x000fca0000000000 */
[----:B------:R-:W-:Y:S01]  /*16d0*/  HGMMA.64x256x16.F32 R24, gdesc[UR8], R24, gsb0 ;  /* 0x03e00000081879f0 */ /* 0x000fe20008000818 */
[----:B------:R-:W-:Y:S02]  /*16e0*/  UIADD3 UR8, UR6, 0x4, URZ ;  /* 0x0000000406087890 */ /* 0x000fe4000fffe03f */
[----:B------:R-:W-:Y:S01]  /*16f0*/  UIADD3 UR10, UR7, 0x4, URZ ;  /* 0x00000004070a7890 */ /* 0x000fe2000fffe03f */
[----:B------:R-:W-:Y:S01]  /*1700*/  UMOV UR9, 0x40000040 ;  /* 0x4000004000097882 */ /* 0x000fe20000000000 */
[----:B------:R-:W-:Y:S01]  /*1710*/  UMOV UR11, 0x40000040 ;  /* 0x40000040000b7882 */ /* 0x000fe20000000000 */
[----:B------:R-:W-:Y:S02]  /*1720*/  WARPGROUP.DEPBAR.LE gsb0, 0x0 ;  /* 0x00008000000079c5 */ /* 0x000fe40000010000 */
        /* <DEDUP_REMOVED lines=10> */
[----:B------:R-:W-:Y:S03]  /*17d0*/  HGMMA.64x256x16.F32 R24, gdesc[UR8], R24, gsb0 ;  /* 0x03e00000081879f0 */ /* 0x000fe60008000818 */
[----:B------:R-:W-:Y:S02]  /*17e0*/  WARPGROUP.DEPBAR.LE gsb0, 0x0 ;  /* 0x00008000000079c5 */ /* 0x000fe40000010000 */
[----:B------:R-:W-:Y:S05]  /*17f0*/  @!P1 BRA `(.L_x_22) ;  /* 0x0000000400309947 */ /* 0x000fea0003800000 */
[----:B------:R-:W-:Y:S02]  /*1800*/  UIADD3 UR6, UR39, 0x1, URZ ;  /* 0x0000000127067890 */ /* 0x000fe4000fffe03f */
[----:B------:R-:W-:Y:S02]  /*1810*/  IMAD.U32 R3, RZ, RZ, UR39 ;  /* 0x00000027ff037e24 */ /* 0x000fe4000f8e00ff */
[----:B------:R-:W-:-:S04]  /*1820*/  UISETP.NE.AND UP0, UPT, UR6, 0x4, UPT ;  /* 0x000000040600788c */ /* 0x000fc8000bf05270 */
[----:B------:R-:W-:Y:S02]  /*1830*/  USEL UR7, URZ, 0x1, UP0 ;  /* 0x000000013f077887 */ /* 0x000fe40008000000 */
[----:B------:R-:W-:Y:S02]  /*1840*/  USEL UR6, UR6, URZ, UP0 ;  /* 0x0000003f06067287 */ /* 0x000fe40008000000 */
[----:B------:R-:W-:-:S06]  /*1850*/  ULOP3.LUT UR7, UR38, UR7, URZ, 0x3c, !UPT ;  /* 0x0000000726077292 */ /* 0x000fcc000f8e3c3f */
[----:B------:R-:W-:-:S07]  /*1860*/  IMAD.U32 R7, RZ, RZ, UR7 ;  /* 0x00000007ff077e24 */ /* 0x000fce000f8e00ff */
.L_x_29:
[----:B------:R-:W-:Y:S05]  /*1870*/  @!P0 BRA `(.L_x_23) ;  /* 0x0000000000048947 */ /* 0x000fea0003800000 */
[----:B------:R-:W-:Y:S01]  /*1880*/  BPT.TRAP 0x1 ;  /* 0x000000040000795c */ /* 0x000fe20000300000 */
.L_x_23:
[----:B------:R-:W2:Y:S01]  /*1890*/  S2UR UR8, SR_CgaCtaId ;  /* 0x00000000000879c3 */ /* 0x000ea20000008800 */
[----:B------:R-:W-:Y:S01]  /*18a0*/  UMOV UR7, 0x400 ;  /* 0x0000040000077882 */ /* 0x000fe20000000000 */
[----:B01----:R-:W-:Y:S01]  /*18b0*/  IMAD.U32 R5, RZ, RZ, UR6 ;  /* 0x00000006ff057e24 */ /* 0x003fe2000f8e00ff */
[----:B------:R-:W-:Y:S01]  /*18c0*/  SHF.L.U32 R4, R7, 0x1f, RZ ;  /* 0x0000001f07047819 */ /* 0x000fe200000006ff */
[----:B--2---:R-:W-:-:S06]  /*18d0*/  ULEA UR7, UR8, UR7, 0x18 ;  /* 0x0000000708077291 */ /* 0x004fcc000f8ec03f */
[----:B------:R-:W-:-:S04]  /*18e0*/  IMAD.U32 R6, RZ, RZ, UR7 ;  /* 0x00000007ff067e24 */ /* 0x000fc8000f8e00ff */
[----:B------:R-:W-:-:S04]  /*18f0*/  IMAD R5, R5, 0x8, R6 ;  /* 0x0000000805057824 */ /* 0x000fc800078e0206 */
[----:B------:R0:W1:Y:S01]  /*1900*/  SYNCS.PHASECHK.TRANS64.TRYWAIT P1, [R5+URZ], R4 ;  /* 0x00000004050075a7 */ /* 0x000062000802017f */
[----:B------:R-:W-:Y:S05]  /*1910*/  @!P0 BRA `(.L_x_24) ;  /* 0x0000000000048947 */ /* 0x000fea0003800000 */
[----:B------:R-:W-:Y:S01]  /*1920*/  BPT.TRAP 0x1 ;  /* 0x000000040000795c */ /* 0x000fe20000300000 */
.L_x_24:
[----:B-1----:R-:W-:Y:S05]  /*1930*/  @P1 BRA `(.L_x_25) ;  /* 0x0000000000081947 */ /* 0x002fea0003800000 */
[----:B------:R-:W1:Y:S02]  /*1940*/  SYNCS.PHASECHK.TRANS64.TRYWAIT P1, [R5+URZ], R4 ;  /* 0x00000004050075a7 */ /* 0x000e64000802017f */
[----:B-1----:R-:W-:Y:S05]  /*1950*/  @!P1 BRA `(.L_x_26) ;  /* 0x0000009c00dc9947 */ /* 0x002fea0003800000 */
.L_x_25:
[----:B------:R-:W-:Y:S01]  /*1960*/  ULEA UR7, UR6, UR4, 0xa ;  /* 0x0000000406077291 */ /* 0x000fe2000f8e503f */
[----:B------:R-:W-:Y:S01]  /*1970*/  WARPGROUP.ARRIVE ;  /* 0x00000000000079c5 */ /* 0x000fe20000000000 */
[----:B------:R-:W-:Y:S01]  /*1980*/  ULEA UR12, UR6, UR5, 0xb ;  /* 0x00000005060c7291 */ /* 0x000fe2000f8e583f */
[----:B------:R-:W-:Y:S01]  /*1990*/  UMOV UR9, 0x40000040 ;  /* 0x4000004000097882 */ /* 0x000fe20000000000 */
[----:B------:R-:W-:-:S03]  /*19a0*/  UMOV UR11, 0x40000040 ;  /* 0x40000040000b7882 */ /* 0x000fc60000000000 */
[----:B------:R-:W-:Y:S02]  /*19b0*/  UMOV UR8, UR7 ;  /* 0x0000000700087c82 */ /* 0x000fe40008000000 */
[----:B------:R-:W-:Y:S02]  /*19c0*/  UMOV UR10, UR12 ;  /* 0x0000000c000a7c82 */ /* 0x000fe40008000000 */
[----:B------:R-:W-:Y:S01]  /*19d0*/  HGMMA.64x256x16.F32 R24, gdesc[UR8], R24, gsb0 ;  /* 0x03e00000081879f0 */ /* 0x000fe20008000818 */
        /* <DEDUP_REMOVED lines=26> */
[----:B------:R-:W-:Y:S01]  /*1b80*/  BPT.TRAP 0x1 ;  /* 0x000000040000795c */ /* 0x000fe20000300000 */
.L_x_27:
[----:B------:R-:W-:-:S13]  /*1b90*/  ISETP.NE.AND P1, PT, R22, RZ, PT ;  /* 0x000000ff1600720c */ /* 0x000fda0003f25270 */
[----:B01----:R-:W-:-:S04]  /*1ba0*/  @P1 IMAD R4, R3, 0x8, R6 ;  /* 0x0000000803041824 */ /* 0x003fc800078e0206 */
[----:B------:R-:W-:-:S05]  /*1bb0*/  @P1 VIADD R5, R4, 0x20 ;  /* 0x0000002004051836 */ /* 0x000fca0000000000 */
[----:B------:R-:W-:-:S04]  /*1bc0*/  @P1 PRMT R5, R152, 0x654, R5 ;  /* 0x0000065498051816 */ /* 0x000fc80000000005 */
[----:B------:R0:W-:Y:S01]  /*1bd0*/  @P1 SYNCS.ARRIVE.TRANS64.RED.A1T0 RZ, [R5+URZ], RZ ;  /* 0x000000ff05ff19a7 */ /* 0x0001e2000810043f */
[----:B------:R-:W-:-:S13]  /*1be0*/  ISETP.GT.U32.AND P1, PT, R19, 0x1, PT ;  /* 0x000000011300780c */ /* 0x000fda0003f24070 */
[----:B0-----:R-:W-:Y:S05]  /*1bf0*/  @P1 BRA `(.L_x_28) ;  /* 0x0000000000041947 */ /* 0x001fea0003800000 */
[----:B------:R-:W-:Y:S01]  /*1c00*/  BPT.TRAP 0x1 ;  /* 0x000000040000795c */ /* 0x000fe20000300000 */
.L_x_28:
[----:B------:R-:W-:Y:S01]  /*1c10*/  UIADD3 UR6, UR6, 0x1, URZ ;  /* 0x0000000106067890 */ /* 0x000fe2000fffe03f */
[C---:B------:R-:W-:Y:S01]  /*1c20*/  ISETP.GT.AND P2, PT, R0.reuse, 0x1, PT ;  /* 0x000000010000780c */ /* 0x040fe20003f44270 */
[----:B------:R-:W-:Y:S02]  /*1c30*/  VIADD R3, R3, 0x1 ;  /* 0x0000000103037836 */ /* 0x000fe40000000000 */
[----:B------:R-:W-:Y:S01]  /*1c40*/  UISETP.NE.AND UP0, UPT, UR6, 0x4, UPT ;  /* 0x000000040600788c */ /* 0x000fe2000bf05270 */
[----:B------:R-:W-:Y:S02]  /*1c50*/  VIADD R0, R0, 0xffffffff ;  /* 0xffffffff00007836 */ /* 0x000fe40000000000 */
[C---:B------:R-:W-:Y:S01]  /*1c60*/  ISETP.NE.AND P1, PT, R3.reuse, 0x4, PT ;  /* 0x000000040300780c */ /* 0x040fe20003f25270 */
[----:B------:R-:W-:Y:S02]  /*1c70*/  USEL UR7, URZ, 0x1, UP0 ;  /* 0x000000013f077887 */ /* 0x000fe40008000000 */
[----:B------:R-:W-:Y:S01]  /*1c80*/  USEL UR6, UR6, URZ, UP0 ;  /* 0x0000003f06067287 */ /* 0x000fe20008000000 */
[----:B------:R-:W-:-:S03]  /*1c90*/  SEL R3, R3, RZ, P1 ;  /* 0x000000ff03037207 */ /* 0x000fc60000800000 */
[----:B------:R-:W-:Y:S01]  /*1ca0*/  LOP3.LUT R7, R7, UR7, RZ, 0x3c, !PT ;  /* 0x0000000707077c12 */ /* 0x000fe2000f8e3cff */
[----:B------:R-:W-:Y:S07]  /*1cb0*/  @P2 BRA `(.L_x_29) ;  /* 0xfffffff800ec2947 */ /* 0x000fee000383ffff */
.L_x_22:
[----:B------:R-:W2:Y:S02]  /*1cc0*/  LDC R0, c[0x0][0x28c] ;  /* 0x0000a300ff007b82 */ /* 0x000ea40000000800 */
[----:B--2---:R-:W-:-:S13]  /*1cd0*/  ISETP.GE.AND P1, PT, R0, 0x1, PT ;  /* 0x000000010000780c */ /* 0x004fda0003f26270 */
[----:B------:R-:W-:Y:S05]  /*1ce0*/  @!P1 BRA `(.L_x_30) ;  /* 0x0000000000409947 */ /* 0x000fea0003800000 */
[----:B------:R-:W-:Y:S05]  /*1cf0*/  @!P0 BRA `(.L_x_31) ;  /* 0x0000000000048947 */ /* 0x000fea0003800000 */
[----:B------:R-:W-:Y:S01]  /*1d00*/  BPT.TRAP 0x1 ;  /* 0x000000040000795c */ /* 0x000fe20000300000 */
.L_x_31:
[----:B------:R-:W-:Y:S01]  /*1d10*/  ISETP.NE.AND P0, PT, R22, RZ, PT ;  /* 0x000000ff1600720c */ /* 0x000fe20003f05270 */
[----:B------:R-:W-:-:S12]  /*1d20*/  UISETP.LT.AND UP1, UPT, UR40, 0x1, UPT ;  /* 0x000000012800788c */ /* 0x000fd8000bf21270 */
[----:B------:R-:W-:-:S05]  /*1d30*/  VOTEU.ANY UP0, P0 ;  /* 0x00000000003f7886 */ /* 0x000fca0000000100 */
[----:B------:R-:W-:-:S04]  /*1d40*/  @UP0 USEL UR4, UR40, 0x1, UP1 ;  /* 0x0000000128040887 */ /* 0x000fc80008800000 */
[----:B------:R-:W-:-:S06]  /*1d50*/  @UP0 UIADD3 UR4, UR39, UR40, -UR4 ;  /* 0x0000002827040290 */ /* 0x000fcc000fffe804 */
[----:B------:R-:W-:-:S04]  /*1d60*/  IMAD.U32 R0, RZ, RZ, UR4 ;  /* 0x00000004ff007e24 */ /* 0x000fc8000f8e00ff */
[----:B------:R-:W-:-:S05]  /*1d70*/  @P0 IMAD.SHL.U32 R0, R0, 0x8, RZ ;  /* 0x0000000800000824 */ /* 0x000fca00078e00ff */
[----:B------:R-:W-:-:S04]  /*1d80*/  @P0 LOP3.LUT R0, R0, 0x18, RZ, 0xc0, !PT ;  /* 0x0000001800000812 */ /* 0x000fc800078ec0ff */
[----:B------:R-:W-:-:S04]  /*1d90*/  @P0 IADD3 R3, R6, 0x20, R0 ;  /* 0x0000002006030810 */ /* 0x000fc80007ffe000 */
[----:B------:R-:W-:-:S04]  /*1da0*/  @P0 PRMT R3, R152, 0x654, R3 ;  /* 0x0000065498030816 */ /* 0x000fc80000000003 */
[----:B------:R2:W-:Y:S01]  /*1db0*/  @P0 SYNCS.ARRIVE.TRANS64.RED.A1T0 RZ, [R3+URZ], RZ ;  /* 0x000000ff03ff09a7 */ /* 0x0005e2000810043f */
[----:B------:R-:W-:-:S13]  /*1dc0*/  ISETP.GT.U32.AND P0, PT, R19, 0x1, PT ;  /* 0x000000011300780c */ /* 0x000fda0003f04070 */
[----:B--2---:R-:W-:Y:S05]  /*1dd0*/  @P0 BRA `(.L_x_30) ;  /* 0x0000000000040947 */ /* 0x004fea0003800000 */
[----:B------:R-:W-:Y:S01]  /*1de0*/  BPT.TRAP 0x1 ;  /* 0x000000040000795c */ /* 0x000fe20000300000 */
.L_x_30:
[----:B------:R-:W2:Y:S01]  /*1df0*/  LDC R6, c[0x0][0x288] ;  /* 0x0000a200ff067b82 */ /* 0x000ea20000000800 */
[--C-:B------:R-:W-:Y:S01]  /*1e00*/  SHF.R.U32.HI R0, RZ, 0x2, R18.reuse ;  /* 0x00000002ff007819 */ /* 0x100fe20000011612 */
[----:B------:R-:W-:Y:S01]  /*1e10*/  UIADD3 UR39, UR40, UR39, URZ ;  /* 0x0000002728277290 */ /* 0x000fe2000fffe03f */
[----:B01----:R-:W-:Y:S01]  /*1e20*/  SHF.R.U32.HI R5, RZ, 0x7, R18 ;  /* 0x00000007ff057819 */ /* 0x003fe20000011612 */
[----:B------:R-:W-:Y:S01]  /*1e30*/  ULDC UR8, c[0x0][0x284] ;  /* 0x0000a10000087ab9 */ /* 0x000fe20000000800 */
[----:B------:R-:W-:Y:S01]  /*1e40*/  LOP3.LUT R4, R18, 0x60, RZ, 0xc0, !PT ;  /* 0x0000006012047812 */ /* 0x000fe200078ec0ff */
[----:B------:R-:W-:Y:S01]  /*1e50*/  USHF.R.U32.HI UR4, URZ, 0x2, UR39 ;  /* 0x000000023f047899 */ /* 0x000fe20008011627 */
[----:B------:R-:W-:Y:S01]  /*1e60*/  LOP3.LUT R3, R0, 0x7, RZ, 0xc0, !PT ;  /* 0x0000000700037812 */ /* 0x000fe200078ec0ff */
[----:B------:R-:W-:Y:S01]  /*1e70*/  UISETP.GT.U32.AND UP1, UPT, UR39, 0x3, UPT ;  /* 0x000000032700788c */ /* 0x000fe2000bf24070 */
[----:B------:R-:W-:Y:S01]  /*1e80*/  LOP3.LUT R0, R5, 0x1, RZ, 0xc0, !PT ;  /* 0x0000000105007812 */ /* 0x000fe200078ec0ff */
[----:B------:R-:W-:Y:S01]  /*1e90*/  ULOP3.LUT UR4, UR4, 0x1, URZ, 0xc0, !UPT ;  /* 0x0000000104047892 */ /* 0x000fe2000f8ec03f */
[----:B------:R-:W-:Y:S01]  /*1ea0*/  SHF.R.U32.HI R10, RZ, 0x1, R4 ;  /* 0x00000001ff0a7819 */ /* 0x000fe20000011604 */
[----:B------:R-:W-:Y:S01]  /*1eb0*/  IMAD.SHL.U32 R4, R18, 0x2, RZ ;  /* 0x0000000212047824 */ /* 0x000fe200078e00ff */
[----:B------:R-:W-:Y:S01]  /*1ec0*/  SHF.R.S32.HI R21, RZ, 0x1f, R23 ;  /* 0x0000001fff157819 */ /* 0x000fe20000011417 */
[----:B------:R-:W-:Y:S01]  /*1ed0*/  IMAD.SHL.U32 R8, R0, 0x40, RZ ;  /* 0x0000004000087824 */ /* 0x000fe200078e00ff */
[--C-:B------:R-:W-:Y:S01]  /*1ee0*/  IADD3 R5, RZ, -R10, -R3.reuse ;  /* 0x8000000aff057210 */ /* 0x100fe20007ffe803 */
[----:B------:R-:W-:Y:S01]  /*1ef0*/  UISETP.NE.U32.AND UP0, UPT, UR4, 0x1, UPT ;  /* 0x000000010400788c */ /* 0x000fe2000bf05070 */
[----:B------:R-:W-:Y:S01]  /*1f00*/  LOP3.LUT R4, R4, 0x6, RZ, 0xc0, !PT ;  /* 0x0000000604047812 */ /* 0x000fe200078ec0ff */
[----:B------:R-:W-:Y:S01]  /*1f10*/  ULDC.64 UR6, c[0x0][0x5d0] ;  /* 0x0001740000067ab9 */ /* 0x000fe20000000a00 */
[----:B------:R-:W-:Y:S01]  /*1f20*/  LOP3.LUT R3, R8, 0x40, R3, 0xe2, !PT ;  /* 0x0000004008037812 */ /* 0x000fe200078ee203 */
[----:B------:R-:W-:Y:S01]  /*1f30*/  IMAD R11, R0, -0x40, R5 ;  /* 0xffffffc0000b7824 */ /* 0x000fe200078e0205 */
[----:B------:R-:W-:Y:S01]  /*1f40*/  LOP3.LUT R0, R18, 0x3, RZ, 0xc0, !PT ;  /* 0x0000000312007812 */ /* 0x000fe200078ec0ff */
[----:B------:R-:W-:Y:S01]  /*1f50*/  UISETP.LT.U32.AND UP1, UPT, UR40, 0x4, UP1 ;  /* 0x000000042800788c */ /* 0x000fe20008f21070 */
[----:B------:R-:W-:Y:S01]  /*1f60*/  PRMT R8, R4, 0x6540, R153 ;  /* 0x0000654004087816 */ /* 0x000fe20000000099 */
[----:B------:R-:W-:Y:S01]  /*1f70*/  IMAD.SHL.U32 R153, R153, 0x100, RZ ;  /* 0x0000010099997824 */ /* 0x000fe200078e00ff */
[----:B------:R-:W-:Y:S01]  /*1f80*/  UISETP.GT.U32.AND UP0, UPT, UR40, 0x3, !UP0 ;  /* 0x000000032800788c */ /* 0x000fe2000c704070 */
[----:B--2---:R-:W-:Y:S01]  /*1f90*/  IMAD R12, R0, -0x2, R6 ;  /* 0xfffffffe000c7824 */ /* 0x004fe200078e0206 */
[----:B------:R-:W-:Y:S01]  /*1fa0*/  SHF.R.S32.HI R9, RZ, 0x1f, R8 ;  /* 0x0000001fff097819 */ /* 0x000fe20000011408 */
[C---:B------:R-:W-:Y:S01]  /*1fb0*/  IMAD.SHL.U32 R0, R154.reuse, 0x80, RZ ;  /* 0x000000809a007824 */ /* 0x040fe200078e00ff */
[----:B------:R-:W-:Y:S01]  /*1fc0*/  ISETP.GE.AND P0, PT, R153, R6, PT ;  /* 0x000000069900720c */ /* 0x000fe20003f06270 */
[----:B------:R-:W-:Y:S01]  /*1fd0*/  IMAD R4, R21, UR6, RZ ;  /* 0x0000000615047c24 */ /* 0x000fe2000f8e02ff */
[----:B------:R-:W-:Y:S01]  /*1fe0*/  USEL UR5, URZ, 0x1, !UP1 ;  /* 0x000000013f057887 */ /* 0x000fe2000c800000 */
[----:B------:R-:W-:Y:S01]  /*1ff0*/  IMAD.WIDE R6, R154, 0x80, RZ ;  /* 0x000000809a067825 */ /* 0x000fe200078e02ff */
[C---:B------:R-:W-:Y:S01]  /*2000*/  ISETP.GE.OR P0, PT, R0.reuse, UR8, P0 ;  /* 0x0000000800007c0c */ /* 0x040fe20008706670 */
[----:B------:R-:W-:Y:S01]  /*2010*/  USEL UR4, URZ, 0x1, !UP0 ;  /* 0x000000013f047887 */ /* 0x000fe2000c000000 */
[----:B------:R-:W-:Y:S01]  /*2020*/  IADD3 R0, -R0, UR8, R11 ;  /* 0x0000000800007c10 */ /* 0x000fe2000fffe10b */
[C---:B------:R-:W-:Y:S01]  /*2030*/  IMAD R13, R23.reuse, UR7, R4 ;  /* 0x00000007170d7c24 */ /* 0x040fe2000f8e0204 */
[----:B------:R-:W-:Y:S01]  /*2040*/  ULOP3.LUT UR39, UR39, 0x3, URZ, 0xc0, !UPT ;  /* 0x0000000327277892 */ /* 0x000fe2000f8ec03f */
[----:B------:R-:W-:Y:S01]  /*2050*/  IMAD.WIDE.U32 R4, R23, UR6, R8 ;  /* 0x0000000617047c25 */ /* 0x000fe2000f8e0008 */
[----:B------:R-:W-:Y:S01]  /*2060*/  ULOP3.LUT UR38, UR4, UR38, UR5, 0x96, !UPT ;  /* 0x0000002604267292 */ /* 0x000fe2000f8e9605 */
[----:B------:R-:W-:-:S02]  /*2070*/  LOP3.LUT R169, R6, R3, R10, 0xfe, !PT ;  /* 0x0000000306a97212 */ /* 0x000fc400078efe0a */
[----:B------:R-:W-:Y:S02]  /*2080*/  IMAD.IADD R5, R5, 0x1, R13 ;  /* 0x0000000105057824 */ /* 0x000fe400078e020d */
[----:B------:R-:W-:Y:S02]  /*2090*/  IMAD.IADD R3, R12, 0x1, -R153 ;  /* 0x000000010c037824 */ /* 0x000fe400078e0a99 */
[----:B------:R-:W-:Y:S01]  /*20a0*/  IMAD.MOV.U32 R154, RZ, RZ, -0x1 ;  /* 0xffffffffff9a7424 */ /* 0x000fe200078e00ff */
[----:B------:R-:W-:Y:S06]  /*20b0*/  @P0 BRA `(.L_x_32) ;  /* 0x0000007800dc0947 */ /* 0x000fec0003800000 */
[----:B------:R-:W0:Y:S01]  /*20c0*/  LDC.64 R10, c[0x0][0x5c8] ;  /* 0x00017200ff0a7b82 */ /* 0x000e220000000a00 */
[----:B-----5:R-:W-:Y:S01]  /*20d0*/  FSETP.NEU.AND P0, PT, R156, RZ, PT ;  /* 0x000000ff9c00720b */ /* 0x020fe20003f0d000 */
[----:B------:R-:W-:Y:S01]  /*20e0*/  BSSY B0, `(.L_x_32) ;  /* 0x00007b4000007945 */ /* 0x000fe20003800000 */
[----:B------:R-:W-:-:S04]  /*20f0*/  ISETP.GT.AND P2, PT, R3, RZ, PT ;  /* 0x000000ff0300720c */ /* 0x000fc80003f44270 */
[----:B------:R-:W-:Y:S01]  /*2100*/  ISETP.GT.AND P1, PT, R0, RZ, P2 ;  /* 0x000000ff0000720c */ /* 0x000fe20001724270 */
[-C--:B0-----:R-:W-:Y:S02]  /*2110*/  IMAD R12, R7, R10.reuse, RZ ;  /* 0x0000000a070c7224 */ /* 0x081fe400078e02ff */
[----:B------:R-:W-:-:S04]  /*2120*/  IMAD.WIDE.U32 R160, R169, R10, R4 ;  /* 0x0000000aa9a07225 */ /* 0x000fc800078e0004 */
[----:B------:R-:W-:-:S04]  /*2130*/  IMAD R5, R169, R11, R12 ;  /* 0x0000000ba9057224 */ /* 0x000fc800078e020c */
[----:B------:R-:W-:Y:S01]  /*2140*/  IMAD.IADD R153, R161, 0x1, R5 ;  /* 0x00000001a1997824 */ /* 0x000fe200078e0205 */
[----:B------:R-:W-:Y:S06]  /*2150*/  @!P0 BRA `(.L_x_33) ;  /* 0x0000005400988947 */ /* 0x000fec0003800000 */
[----:B------:R-:W0:Y:S01]  /*2160*/  LDC.64 R14, c[0x0][0x5b8] ;  /* 0x00016e00ff0e7b82 */ /* 0x000e220000000a00 */
[----:B------:R-:W-:-:S07]  /*2170*/  ULDC.64 UR4, c[0x0][0x5c0] ;  /* 0x0001700000047ab9 */ /* 0x000fce0000000a00 */
[----:B------:R-:W1:Y:S08]  /*2180*/  LDC.64 R166, c[0x0][0x5b0] ;  /* 0x00016c00ffa67b82 */ /* 0x000e700000000a00 */
[----:B------:R-:W2:Y:S01]  /*2190*/  LDC.64 R12, c[0x0][0x5a8] ;  /* 0x00016a00ff0c7b82 */ /* 0x000ea20000000a00 */
[-C--:B0-----:R-:W-:Y:S02]  /*21a0*/  IMAD R4, R21, R14.reuse, RZ ;  /* 0x0000000e15047224 */ /* 0x081fe400078e02ff */
[----:B------:R-:W-:-:S04]  /*21b0*/  IMAD.WIDE.U32 R162, R23, R14, R8 ;  /* 0x0000000e17a27225 */ /* 0x000fc800078e0008 */
[----:B------:R-:W-:Y:S02]  /*21c0*/  IMAD R161, R23, R15, R4 ;  /* 0x0000000f17a17224 */ /* 0x000fe400078e0204 */
[-C--:B-1----:R-:W-:Y:S02]  /*21d0*/  IMAD R6, R7, R166.reuse, RZ ;  /* 0x000000a607067224 */ /* 0x082fe400078e02ff */
[----:B------:R-:W-:Y:S02]  /*21e0*/  IMAD.IADD R21, R163, 0x1, R161 ;  /* 0x00000001a3157824 */ /* 0x000fe400078e02a1 */
[----:B------:R-:W-:Y:S02]  /*21f0*/  IMAD.MOV.U32 R20, RZ, RZ, R162 ;  /* 0x000000ffff147224 */ /* 0x000fe400078e00a2 */
[C---:B------:R-:W-:Y:S02]  /*2200*/  IMAD R165, R169.reuse, R167, R6 ;  /* 0x000000a7a9a57224 */ /* 0x040fe400078e0206 */
[----:B------:R-:W-:-:S04]  /*2210*/  IMAD.WIDE.U32 R4, R169, R166, R20 ;  /* 0x000000a6a9047225 */ /* 0x000fc800078e0014 */
[----:B------:R-:W-:Y:S01]  /*2220*/  IMAD.IADD R5, R5, 0x1, R165 ;  /* 0x0000000105057824 */ /* 0x000fe200078e02a5 */
[----:B--2---:R-:W-:-:S04]  /*2230*/  LEA R6, P0, R4, R12, 0x1 ;  /* 0x0000000c04067211 */ /* 0x004fc800078008ff */
[----:B------:R-:W-:-:S05]  /*2240*/  LEA.HI.X R7, R4, R13, R5, 0x1, P0 ;  /* 0x0000000d04077211 */ /* 0x000fca00000f0c05 */
[----:B------:R0:W2:Y:S01]  /*2250*/  @P1 LDG.E.LTC128B.U16 R15, desc[UR36][R6.64] ;  /* 0x00000024060f1981 */ /* 0x0000a2000c1e1520 */
[----:B------:R-:W-:Y:S01]  /*2260*/  LEA R4, P0, R160, UR4, 0x1 ;  /* 0x00000004a0047c11 */ /* 0x000fe2000f8008ff */
[----:B------:R-:W-:Y:S01]  /*2270*/  IMAD.WIDE.U32 R158, R169, R166, R8 ;  /* 0x000000a6a99e7225 */ /* 0x000fe200078e0008 */
[----:B------:R-:W-:Y:S03]  /*2280*/  BSSY B1, `(.L_x_34) ;  /* 0x0000012000017945 */ /* 0x000fe60003800000 */
[----:B------:R-:W-:Y:S02]  /*2290*/  IMAD.IADD R159, R165, 0x1, R159 ;  /* 0x00000001a59f7824 */ /* 0x000fe400078e029f */
[----:B------:R-:W-:-:S04]  /*22a0*/  IMAD.WIDE.U32 R158, R23, R14, R158 ;  /* 0x0000000e179e7225 */ /* 0x000fc800078e009e */
[----:B0-----:R-:W-:Y:S01]  /*22b0*/  IMAD.IADD R7, R161, 0x1, R159 ;  /* 0x00000001a1077824 */ /* 0x001fe200078e029f */
[----:B------:R-:W-:Y:S02]  /*22c0*/  LEA R6, P4, R158, R12, 0x1 ;  /* 0x0000000c9e067211 */ /* 0x000fe400078808ff */
[----:B------:R-:W-:Y:S02]  /*22d0*/  SHF.L.U64.HI R159, R166, 0x3, R167 ;  /* 0x00000003a69f7819 */ /* 0x000fe400000102a7 */
[----:B------:R-:W-:Y:S01]  /*22e0*/  LEA.HI.X R7, R158, R13, R7, 0x1, P4 ;  /* 0x0000000d9e077211 */ /* 0x000fe200020f0c07 */
[----:B------:R-:W-:Y:S02]  /*22f0*/  IMAD.SHL.U32 R158, R166, 0x8, RZ ;  /* 0x00000008a69e7824 */ /* 0x000fe400078e00ff */
[----:B--2---:R-:W-:-:S05]  /*2300*/  HADD2.F32 R5, -RZ, R15.H0_H0 ;  /* 0x2000000fff057230 */ /* 0x004fca0000004100 */
[----:B------:R-:W-:-:S04]  /*2310*/  FMUL R5, R5, R156 ;  /* 0x0000009c05057220 */ /* 0x000fc80000400000 */
[----:B------:R-:W-:Y:S01]  /*2320*/  FFMA R24, R24, R155, R5 ;  /* 0x0000009b18187223 */ /* 0x000fe20000000005 */
[----:B------:R-:W-:Y:S02]  /*2330*/  LEA.HI.X R5, R160, UR5, R153, 0x1, P0 ;  /* 0x00000005a0057c11 */ /* 0x000fe400080f0c99 */
[----:B------:R-:W-:Y:S02]  /*2340*/  ISETP.GT.AND P0, PT, R3, 0x1, PT ;  /* 0x000000010300780c */ /* 0x000fe40003f04270 */
[----:B------:R-:W-:Y:S02]  /*2350*/  F2FP.F16.F32.PACK_AB R24, RZ, R24 ;  /* 0x00000018ff18723e */ /* 0x000fe400000000ff */
[----:B------:R-:W-:-:S03]  /*2360*/  ISETP.GT.AND P3, PT, R0, RZ, P0 ;  /* 0x000000ff0000720c */ /* 0x000fc60000764270 */
[----:B------:R0:W-:Y:S10]  /*2370*/  @P1 STG.E.U16 desc[UR36][R4.64], R24 ;  /* 0x0000001804001986 */ /* 0x0001f4000c101524 */
[----:B------:R-:W-:Y:S05]  /*2380*/  @!P3 BRA `(.L_x_35) ;  /* 0x000000000004b947 */ /* 0x000fea0003800000 */
[----:B------:R1:W5:Y:S02]  /*2390*/  LDG.E.LTC128B.U16 R15, desc[UR36][R6.64+0x2] ;  /* 0x00000224060f7981 */ /* 0x000364000c1e1520 */
.L_x_35:
[----:B------:R-:W-:Y:S05]  /*23a0*/  BSYNC B1 ;  /* 0x0000000000017941 */ /* 0x000fea0003800000 */
.L_x_34:
[----:B-----5:R-:W-:Y:S01]  /*23b0*/  HADD2.F32 R153, -RZ, R15.H0_H0 ;  /* 0x2000000fff997230 */ /* 0x020fe20000004100 */
[----:B------:R-:W-:Y:S01]  /*23c0*/  ISETP.GT.AND P2, PT, R0, 0x8, P2 ;  /* 0x000000080000780c */ /* 0x000fe20001744270 */
[----:B------:R-:W-:Y:S01]  /*23d0*/  IMAD.WIDE.U32 R158, R169, R166, R158 ;  /* 0x000000a6a99e7225 */ /* 0x000fe200078e009e */
[----:B0-----:R-:W-:-:S03]  /*23e0*/  PRMT R24, R15, 0x7610, R24 ;  /* 0x000076100f187816 */ /* 0x001fc60000000018 */
[----:B------:R-:W-:Y:S01]  /*23f0*/  FMUL R20, R153, R156 ;  /* 0x0000009c99147220 */ /* 0x000fe20000400000 */
[----:B------:R-:W-:Y:S01]  /*2400*/  IMAD.IADD R165, R165, 0x1, R159 ;  /* 0x00000001a5a57824 */ /* 0x000fe200078e029f */
[----:B------:R-:W-:Y:S02]  /*2410*/  IADD3 R162, P1, R162, R158, RZ ;  /* 0x0000009ea2a27210 */ /* 0x000fe40007f3e0ff */
[----:B------:R-:W-:-:S03]  /*2420*/  FFMA R25, R25, R155, R20 ;  /* 0x0000009b19197223 */ /* 0x000fc60000000014 */
[----:B------:R-:W-:Y:S01]  /*2430*/  IMAD.X R21, R165, 0x1, R21, P1 ;  /* 0x00000001a5157824 */ /* 0x000fe200008e0615 */
[C---:B------:R-:W-:Y:S02]  /*2440*/  LEA R20, P1, R162.reuse, R12, 0x1 ;  /* 0x0000000ca2147211 */ /* 0x040fe400078208ff */
[----:B------:R-:W-:Y:S02]  /*2450*/  F2FP.F16.F32.PACK_AB R25, RZ, R25 ;  /* 0x00000019ff19723e */ /* 0x000fe400000000ff */
[----:B------:R-:W-:Y:S02]  /*2460*/  LEA.HI.X R21, R162, R13, R21, 0x1, P1 ;  /* 0x0000000da2157211 */ /* 0x000fe400008f0c15 */
[----:B------:R-:W-:-:S05]  /*2470*/  PRMT R153, R25, 0x7610, R153 ;  /* 0x0000761019997816 */ /* 0x000fca0000000099 */
[----:B------:R0:W-:Y:S04]  /*2480*/  @P3 STG.E.U16 desc[UR36][R4.64+0x2], R153 ;  /* 0x0000029904003986 */ /* 0x0001e8000c101524 */
[----:B------:R-:W2:Y:S01]  /*2490*/  @P2 LDG.E.LTC128B.U16 R24, desc[UR36][R20.64] ;  /* 0x0000002414182981 */ /* 0x000ea2000c1e1520 */
[----:B------:R-:W-:Y:S01]  /*24a0*/  IADD3 R8, P1, R8, R158, RZ ;  /* 0x0000009e08087210 */ /* 0x000fe20007f3e0ff */
[----:B------:R-:W-:Y:S01]  /*24b0*/  BSSY B1, `(.L_x_36) ;  /* 0x0000011000017945 */ /* 0x000fe20003800000 */
[----:B------:R-:W-:Y:S02]  /*24c0*/  SHF.L.U64.HI R11, R10, 0x4, R11 ;  /* 0x000000040a0b7819 */ /* 0x000fe4000001020b */
[----:B------:R-:W-:Y:S01]  /*24d0*/  ISETP.GT.AND P0, PT, R0, 0x8, P0 ;  /* 0x000000080000780c */ /* 0x000fe20000704270 */
[----:B------:R-:W-:Y:S01]  /*24e0*/  IMAD.X R9, R9, 0x1, R165, P1 ;  /* 0x0000000109097824 */ /* 0x000fe200008e06a5 */
[----:B------:R-:W-:-:S05]  /*24f0*/  LEA R10, P1, R10, R4, 0x4 ;  /* 0x000000040a0a7211 */ /* 0x000fca00078220ff */
[----:B------:R-:W-:Y:S02]  /*2500*/  IMAD.X R11, R11, 0x1, R5, P1 ;  /* 0x000000010b0b7824 */ /* 0x000fe400008e0605 */
[----:B--2---:R-:W-:-:S05]  /*2510*/  HADD2.F32 R15, -RZ, R24.H0_H0 ;  /* 0x20000018ff0f7230 */ /* 0x004fca0000004100 */
[----:B------:R-:W-:Y:S01]  /*2520*/  FMUL R25, R15, R156 ;  /* 0x0000009c0f197220 */ /* 0x000fe20000400000 */
[----:B------:R-:W-:-:S04]  /*2530*/  IMAD.WIDE.U32 R14, R23, R14, R8 ;  /* 0x0000000e170e7225 */ /* 0x000fc800078e0008 */
[----:B------:R-:W-:Y:S01]  /*2540*/  FFMA R25, R26, R155, R25 ;  /* 0x0000009b1a197223 */ /* 0x000fe20000000019 */
[----:B------:R-:W-:Y:S01]  /*2550*/  IMAD.IADD R9, R161, 0x1, R15 ;  /* 0x00000001a1097824 */ /* 0x000fe200078e020f */
[----:B------:R-:W-:-:S03]  /*2560*/  LEA R8, P3, R14, R12, 0x1 ;  /* 0x0000000c0e087211 */ /* 0x000fc600078608ff */
[----:B------:R-:W-:Y:S02]  /*2570*/  F2FP.F16.F32.PACK_AB R25, RZ, R25 ;  /* 0x00000019ff19723e */ /* 0x000fe400000000ff */
[----:B------:R-:W-:-:S03]  /*2580*/  LEA.HI.X R9, R14, R13, R9, 0x1, P3 ;  /* 0x0000000d0e097211 */ /* 0x000fc600018f0c09 */
[----:B------:R0:W-:Y:S01]  /*2590*/  @P2 STG.E.U16 desc[UR36][R10.64], R25 ;  /* 0x000000190a002986 */ /* 0x0001e2000c101524 */
[----:B------:R-:W-:Y:S05]  /*25a0*/  @!P0 BRA `(.L_x_37) ;  /* 0x0000000000048947 */ /* 0x000fea0003800000 */
[----:B------:R2:W5:Y:S02]  /*25b0*/  LDG.E.LTC128B.U16 R24, desc[UR36][R8.64+0x2] ;  /* 0x0000022408187981 */ /* 0x000564000c1e1520 */
.L_x_37:
[----:B------:R-:W-:Y:S05]  /*25c0*/  BSYNC B1 ;  /* 0x0000000000017941 */ /* 0x000fea0003800000 */
.L_x_36:
[----:B-----5:R-:W-:Y:S01]  /*25d0*/  HADD2.F32 R13, -RZ, R24.H0_H0 ;  /* 0x20000018ff0d7230 */ /* 0x020fe20000004100 */
[----:B------:R-:W-:Y:S01]  /*25e0*/  ISETP.GT.AND P1, PT, R3, 0x8, PT ;  /* 0x000000080300780c */ /* 0x000fe20003f24270 */
[----:B------:R-:W-:Y:S03]  /*25f0*/  BSSY B1, `(.L_x_38) ;  /* 0x0000008000017945 */ /* 0x000fe60003800000 */
[----:B------:R-:W-:Y:S01]  /*2600*/  FMUL R12, R13, R156 ;  /* 0x0000009c0d0c7220 */ /* 0x000fe20000400000 */
[----:B------:R-:W-:-:S03]  /*2610*/  ISETP.GT.AND P2, PT, R0, RZ, P1 ;  /* 0x000000ff0000720c */ /* 0x000fc60000f44270 */
[----:B------:R-:W-:-:S05]  /*2620*/  FFMA R12, R27, R155, R12 ;  /* 0x0000009b1b0c7223 */ /* 0x000fca000000000c */
[----:B------:R-:W-:-:S05]  /*2630*/  F2FP.F16.F32.PACK_AB R12, RZ, R12 ;  /* 0x0000000cff0c723e */ /* 0x000fca00000000ff */
[----:B------:R3:W-:Y:S01]  /*2640*/  @P0 STG.E.U16 desc[UR36][R10.64+0x2], R12 ;  /* 0x0000020c0a000986 */ /* 0x0007e2000c101524 */
[----:B------:R-:W-:Y:S05]  /*2650*/  @!P2 BRA `(.L_x_39) ;  /* 0x000000000004a947 */ /* 0x000fea0003800000 */
[----:B------:R4:W5:Y:S02]  /*2660*/  LDG.E.LTC128B.U16 R24, desc[UR36][R6.64+0x10] ;  /* 0x0000102406187981 */ /* 0x000964000c1e1520 */
.L_x_39:
[----:B------:R-:W-:Y:S05]  /*2670*/  BSYNC B1 ;  /* 0x0000000000017941 */ /* 0x000fea0003800000 */
.L_x_38:
        /* <DEDUP_REMOVED lines=10> */
.L_x_41:
[----:B------:R-:W-:Y:S05]  /*2720*/  BSYNC B1 ;  /* 0x0000000000017941 */ /* 0x000fea0003800000 */
.L_x_40:
[----:B0----5:R-:W-:Y:S01]  /*2730*/  HADD2.F32 R13, -RZ, R24.H0_H0 ;  /* 0x20000018ff0d7230 */ /* 0x021fe20000004100 */
[----:B------:R-:W-:Y:S01]  /*2740*/  ISETP.GT.AND P1, PT, R0, 0x8, P1 ;  /* 0x000000080000780c */ /* 0x000fe20000f24270 */
[----:B------:R-:W-:Y:S03]  /*2750*/  BSSY B1, `(.L_x_42) ;  /* 0x0000007000017945 */ /* 0x000fe60003800000 */
[----:B---3--:R-:W-:-:S04]  /*2760*/  FMUL R12, R13, R156 ;  /* 0x0000009c0d0c7220 */ /* 0x008fc80000400000 */
[----:B------:R-:W-:-:S05]  /*2770*/  FFMA R12, R29, R155, R12 ;  /* 0x0000009b1d0c7223 */ /* 0x000fca000000000c */
[----:B------:R-:W-:-:S05]  /*2780*/  F2FP.F16.F32.PACK_AB R12, RZ, R12 ;  /* 0x0000000cff0c723e */ /* 0x000fca00000000ff */
[----:B------:R0:W-:Y:S01]  /*2790*/  @P3 STG.E.U16 desc[UR36][R4.64+0x12], R12 ;  /* 0x0000120c04003986 */ /* 0x0001e2000c101524 */
[----:B------:R-:W-:Y:S05]  /*27a0*/  @!P1 BRA `(.L_x_43) ;  /* 0x0000000000049947 */ /* 0x000fea0003800000 */
[----:B------:R3:W5:Y:S02]  /*27b0*/  LDG.E.LTC128B.U16 R24, desc[UR36][R8.64+0x10] ;  /* 0x0000102408187981 */ /* 0x000764000c1e1520 */
.L_x_43:
[----:B------:R-:W-:Y:S05]  /*27c0*/  BSYNC B1 ;  /* 0x0000000000017941 */ /* 0x000fea0003800000 */
.L_x_42:
[----:B-----5:R-:W-:Y:S01]  /*27d0*/  HADD2.F32 R13, -RZ, R24.H0_H0 ;  /* 0x20000018ff0d7230 */ /* 0x020fe20000004100 */
[----:B------:R-:W-:Y:S01]  /*27e0*/  ISETP.GT.AND P0, PT, R0, 0x8, P0 ;  /* 0x000000080000780c */ /* 0x000fe20000704270 */
[----:B------:R-:W-:Y:S03]  /*27f0*/  BSSY B1, `(.L_x_44) ;  /* 0x0000007000017945 */ /* 0x000fe60003800000 */
[----:B------:R-:W-:-:S04]  /*2800*/  FMUL R13, R13, R156 ;  /* 0x0000009c0d0d7220 */ /* 0x000fc80000400000 */
[----:B------:R-:W-:-:S05]  /*2810*/  FFMA R13, R30, R155, R13 ;  /* 0x0000009b1e0d7223 */ /* 0x000fca000000000d */
[----:B------:R-:W-:-:S05]  /*2820*/  F2FP.F16.F32.PACK_AB R13, RZ, R13 ;  /* 0x0000000dff0d723e */ /* 0x000fca00000000ff */
[----:B------:R0:W-:Y:S01]  /*2830*/  @P1 STG.E.U16 desc[UR36][R10.64+0x10], R13 ;  /* 0x0000100d0a001986 */ /* 0x0001e2000c101524 */
[----:B------:R-:W-:Y:S05]  /*2840*/  @!P0 BRA `(.L_x_45) ;  /* 0x0000000000048947 */ /* 0x000fea0003800000 */
[----:B------:R0:W5:Y:S02]  /*2850*/  LDG.E.LTC128B.U16 R24, desc[UR36][R8.64+0x12] ;  /* 0x0000122408187981 */ /* 0x000164000c1e1520 */
.L_x_45:
[----:B------:R-:W-:Y:S05]  /*2860*/  BSYNC B1 ;  /* 0x0000000000017941 */ /* 0x000fea0003800000 */
.L_x_44:
[----:B0----5:R-:W-:Y:S01]  /*2870*/  HADD2.F32 R13, -RZ, R24.H0_H0 ;  /* 0x20000018ff0d7230 */ /* 0x021fe20000004100 */
        /* <DEDUP_REMOVED lines=9> */
.L_x_47:
[----:B------:R-:W-:Y:S05]  /*2910*/  BSYNC B1 ;  /* 0x0000000000017941 */ /* 0x000fea0003800000 */
.L_x_46:
        /* <DEDUP_REMOVED lines=10> */
.L_x_49:
[----:B------:R-:W-:Y:S05]  /*29c0*/  BSYNC B1 ;  /* 0x0000000000017941 */ /* 0x000fea0003800000 */
.L_x_48:
[----:B0----5:R-:W-:Y:S01]  /*29d0*/  HADD2.F32 R13, -RZ, R24.H0_H0 ;  /* 0x20000018ff0d7230 */ /* 0x021fe20000004100 */
        /* <DEDUP_REMOVED lines=8> */
.L_x_51:
[----:B------:R-:W-:Y:S05]  /*2a60*/  BSYNC B1 ;  /* 0x0000000000017941 */ /* 0x000fea0003800000 */
.L_x_50:
        /* <DEDUP_REMOVED lines=9> */
.L_x_53:
[----:B------:R-:W-:Y:S05]  /*2b00*/  BSYNC B1 ;  /* 0x0000000000017941 */ /* 0x000fea0003800000 */
.L_x_52:
        /* <DEDUP_REMOVED lines=10> */
.L_x_55:
[----:B------:R-:W-:Y:S05]  /*2bb0*/  BSYNC B1 ;  /* 0x0000000000017941 */ /* 0x000fea0003800000 */
.L_x_54:
        /* <DEDUP_REMOVED lines=10> */
.L_x_57:
[----:B------:R-:W-:Y:S05]  /*2c60*/  BSYNC B1 ;  /* 0x0000000000017941 */ /* 0x000fea0003800000 */
.L_x_56:
        /* <DEDUP_REMOVED lines=9> */
.L_x_59:
[----:B------:R-:W-:Y:S05]  /*2d00*/  BSYNC B1 ;  /* 0x0000000000017941 */ /* 0x000fea0003800000 */
.L_x_58:
        /* <DEDUP_REMOVED lines=9> */
.L_x_61:
[----:B------:R-:W-:Y:S05]  /*2da0*/  BSYNC B1 ;  /* 0x0000000000017941 */ /* 0x000fea0003800000 */
.L_x_60:
        /* <DEDUP_REMOVED lines=10> */
.L_x_63:
[----:B------:R-:W-:Y:S05]  /*2e50*/  BSYNC B1 ;  /* 0x0000000000017941 */ /* 0x000fea0003800000 */
.L_x_62:
        /* <DEDUP_REMOVED lines=10> */
.L_x_65:
[----:B------:R-:W-:Y:S05]  /*2f00*/  BSYNC B1 ;  /* 0x0000000000017941 */ /* 0x000fea0003800000 */
.L_x_64:
        /* <DEDUP_REMOVED lines=9> */
.L_x_67:
[----:B------:R-:W-:Y:S05]  /*2fa0*/  BSYNC B1 ;  /* 0x0000000000017941 */ /* 0x000fea0003800000 */
.L_x_66:
        /* <DEDUP_REMOVED lines=9> */
.L_x_69:
[----:B------:R-:W-:Y:S05]  /*3040*/  BSYNC B1 ;  /* 0x0000000000017941 */ /* 0x000fea0003800000 */
.L_x_68:
        /* <DEDUP_REMOVED lines=10> */
.L_x_71:
[----:B------:R-:W-:Y:S05]  /*30f0*/  BSYNC B1 ;  /* 0x0000000000017941 */ /* 0x000fea0003800000 */
.L_x_70:
        /* <DEDUP_REMOVED lines=10> */
.L_x_73:
[----:B------:R-:W-:Y:S05]  /*31a0*/  BSYNC B1 ;  /* 0x0000000000017941 */ /* 0x000fea0003800000 */
.L_x_72:
        /* <DEDUP_REMOVED lines=9> */
.L_x_75:
[----:B------:R-:W-:Y:S05]  /*3240*/  BSYNC B1 ;  /* 0x0000000000017941 */ /* 0x000fea0003800000 */
.L_x_74:
        /* <DEDUP_REMOVED lines=9> */
.L_x_77:
[----:B------:R-:W-:Y:S05]  /*32e0*/  BSYNC B1 ;  /* 0x0000000000017941 */ /* 0x000fea0003800000 */
.L_x_76:
        /* <DEDUP_REMOVED lines=10> */
.L_x_79:
[----:B------:R-:W-:Y:S05]  /*3390*/  BSYNC B1 ;  /* 0x0000000000017941 */ /* 0x000fea0003800000 */
.L_x_78:
        /* <DEDUP_REMOVED lines=10> */
.L_x_81:
[----:B------:R-:W-:Y:S05]  /*3440*/  BSYNC B1 ;  /* 0x0000000000017941 */ /* 0x000fea0003800000 */
.L_x_80:
        /* <DEDUP_REMOVED lines=9> */
.L_x_83:
[----:B------:R-:W-:Y:S05]  /*34e0*/  BSYNC B1 ;  /* 0x0000000000017941 */ /* 0x000fea0003800000 */
.L_x_82:
        /* <DEDUP_REMOVED lines=9> */
.L_x_85:
[----:B------:R-:W-:Y:S05]  /*3580*/  BSYNC B1 ;  /* 0x0000000000017941 */ /* 0x000fea0003800000 */
.L_x_84:
        /* <DEDUP_REMOVED lines=10> */
.L_x_87:
[----:B------:R-:W-:Y:S05]  /*3630*/  BSYNC B1 ;  /* 0x0000000000017941 */ /* 0x000fea0003800000 */
.L_x_86:
        /* <DEDUP_REMOVED lines=10> */
.L_x_89:
[----:B------:R-:W-:Y:S05]  /*36e0*/  BSYNC B1 ;  /* 0x0000000000017941 */ /* 0x000fea0003800000 */
.L_x_88:
        /* <DEDUP_REMOVED lines=9> */
.L_x_91:
[----:B------:R-:W-:Y:S05]  /*3780*/  BSYNC B1 ;  /* 0x0000000000017941 */ /* 0x000fea0003800000 */
.L_x_90:
        /* <DEDUP_REMOVED lines=9> */
.L_x_93:
[----:B------:R-:W-:Y:S05]  /*3820*/  BSYNC B1 ;  /* 0x0000000000017941 */ /* 0x000fea0003800000 */
.L_x_92:
        /* <DEDUP_REMOVED lines=10> */
.L_x_95:
[----:B------:R-:W-:Y:S05]  /*38d0*/  BSYNC B1 ;  /* 0x0000000000017941 */ /* 0x000fea0003800000 */
.L_x_94:
        /* <DEDUP_REMOVED lines=10> */
.L_x_97:
[----:B------:R-:W-:Y:S05]  /*3980*/  BSYNC B1 ;  /* 0x0000000000017941 */ /* 0x000fea0003800000 */
.L_x_96:
        /* <DEDUP_REMOVED lines=9> */
.L_x_99:
[----:B------:R-:W-:Y:S05]  /*3a20*/  BSYNC B1 ;  /* 0x0000000000017941 */ /* 0x000fea0003800000 */
.L_x_98:
        /* <DEDUP_REMOVED lines=9> */
.L_x_101:
[----:B------:R-:W-:Y:S05]  /*3ac0*/  BSYNC B1 ;  /* 0x0000000000017941 */ /* 0x000fea0003800000 */
.L_x_100:
        /* <DEDUP_REMOVED lines=10> */
.L_x_103:
[----:B------:R-:W-:Y:S05]  /*3b70*/  BSYNC B1 ;  /* 0x0000000000017941 */ /* 0x000fea0003800000 */
.L_x_102:
        /* <DEDUP_REMOVED lines=10> */
.L_x_105:
[----:B------:R-:W-:Y:S05]  /*3c20*/  BSYNC B1 ;  /* 0x0000000000017941 */ /* 0x000fea0003800000 */
.L_x_104:
        /* <DEDUP_REMOVED lines=9> */
.L_x_107:
[----:B------:R-:W-:Y:S05]  /*3cc0*/  BSYNC B1 ;  /* 0x0000000000017941 */ /* 0x000fea0003800000 */
.L_x_106:
        /* <DEDUP_REMOVED lines=9> */
.L_x_109:
[----:B------:R-:W-:Y:S05]  /*3d60*/  BSYNC B1 ;  /* 0x0000000000017941 */ /* 0x000fea0003800000 */
.L_x_108:
        /* <DEDUP_REMOVED lines=10> */
.L_x_111:
[----:B------:R-:W-:Y:S05]  /*3e10*/  BSYNC B1 ;  /* 0x0000000000017941 */ /* 0x000fea0003800000 */
.L_x_110:
        /* <DEDUP_REMOVED lines=10> */
.L_x_113:
[----:B------:R-:W-:Y:S05]  /*3ec0*/  BSYNC B1 ;  /* 0x0000000000017941 */ /* 0x000fea0003800000 */
.L_x_112:
        /* <DEDUP_REMOVED lines=9> */
.L_x_115:
[----:B------:R-:W-:Y:S05]  /*3f60*/  BSYNC B1 ;  /* 0x0000000000017941 */ /* 0x000fea0003800000 */
.L_x_114:
        /* <DEDUP_REMOVED lines=9> */
.L_x_117:
[----:B------:R-:W-:Y:S05]  /*4000*/  BSYNC B1 ;  /* 0x0000000000017941 */ /* 0x000fea0003800000 */
.L_x_116:
        /* <DEDUP_REMOVED lines=10> */
.L_x_119:
[----:B------:R-:W-:Y:S05]  /*40b0*/  BSYNC B1 ;  /* 0x0000000000017941 */ /* 0x000fea0003800000 */
.L_x_118:
        /* <DEDUP_REMOVED lines=10> */
.L_x_121:
[----:B------:R-:W-:Y:S05]  /*4160*/  BSYNC B1 ;  /* 0x0000000000017941 */ /* 0x000fea0003800000 */
.L_x_120:
        /* <DEDUP_REMOVED lines=9> */
.L_x_123:
[----:B------:R-:W-:Y:S05]  /*4200*/  BSYNC B1 ;  /* 0x0000000000017941 */ /* 0x000fea0003800000 */
.L_x_122:
        /* <DEDUP_REMOVED lines=9> */
.L_x_125:
[----:B------:R-:W-:Y:S05]  /*42a0*/  BSYNC B1 ;  /* 0x0000000000017941 */ /* 0x000fea0003800000 */
.L_x_124:
        /* <DEDUP_REMOVED lines=10> */
.L_x_127:
[----:B------:R-:W-:Y:S05]  /*4350*/  BSYNC B1 ;  /* 0x0000000000017941 */ /* 0x000fea0003800000 */
.L_x_126:
        /* <DEDUP_REMOVED lines=10> */
.L_x_129:
[----:B------:R-:W-:Y:S05]  /*4400*/  BSYNC B1 ;  /* 0x0000000000017941 */ /* 0x000fea0003800000 */
.L_x_128:
        /* <DEDUP_REMOVED lines=9> */
.L_x_131:
[----:B------:R-:W-:Y:S05]  /*44a0*/  BSYNC B1 ;  /* 0x0000000000017941 */ /* 0x000fea0003800000 */
.L_x_130:
        /* <DEDUP_REMOVED lines=9> */
.L_x_133:
[----:B------:R-:W-:Y:S05]  /*4540*/  BSYNC B1 ;  /* 0x0000000000017941 */ /* 0x000fea0003800000 */
.L_x_132:
        /* <DEDUP_REMOVED lines=10> */
.L_x_135:
[----:B------:R-:W-:Y:S05]  /*45f0*/  BSYNC B1 ;  /* 0x0000000000017941 */ /* 0x000fea0003800000 */
.L_x_134:
        /* <DEDUP_REMOVED lines=10> */
.L_x_137:
[----:B------:R-:W-:Y:S05]  /*46a0*/  BSYNC B1 ;  /* 0x0000000000017941 */ /* 0x000fea0003800000 */
.L_x_136:
        /* <DEDUP_REMOVED lines=9> */
.L_x_139:
[----:B------:R-:W-:Y:S05]  /*4740*/  BSYNC B1 ;  /* 0x0000000000017941 */ /* 0x000fea0003800000 */
.L_x_138:
        /* <DEDUP_REMOVED lines=9> */
.L_x_141:
[----:B------:R-:W-:Y:S05]  /*47e0*/  BSYNC B1 ;  /* 0x0000000000017941 */ /* 0x000fea0003800000 */
.L_x_140:
        /* <DEDUP_REMOVED lines=10> */
.L_x_143:
[----:B------:R-:W-:Y:S05]  /*4890*/  BSYNC B1 ;  /* 0x0000000000017941 */ /* 0x000fea0003800000 */
.L_x_142:
        /* <DEDUP_REMOVED lines=10> */
.L_x_145:
[----:B------:R-:W-:Y:S05]  /*4940*/  BSYNC B1 ;  /* 0x0000000000017941 */ /* 0x000fea0003800000 */
.L_x_144:
        /* <DEDUP_REMOVED lines=9> */
.L_x_147:
[----:B------:R-:W-:Y:S05]  /*49e0*/  BSYNC B1 ;  /* 0x0000000000017941 */ /* 0x000fea0003800000 */
.L_x_146:
        /* <DEDUP_REMOVED lines=9> */
.L_x_149:
[----:B------:R-:W-:Y:S05]  /*4a80*/  BSYNC B1 ;  /* 0x0000000000017941 */ /* 0x000fea0003800000 */
.L_x_148:
        /* <DEDUP_REMOVED lines=10> */
.L_x_151:
[----:B------:R-:W-:Y:S05]  /*4b30*/  BSYNC B1 ;  /* 0x0000000000017941 */ /* 0x000fea0003800000 */
.L_x_150:
        /* <DEDUP_REMOVED lines=10> */
.L_x_153:
[----:B------:R-:W-:Y:S05]  /*4be0*/  BSYNC B1 ;  /* 0x0000000000017941 */ /* 0x000fea0003800000 */
.L_x_152:
        /* <DEDUP_REMOVED lines=9> */
.L_x_155:
[----:B------:R-:W-:Y:S05]  /*4c80*/  BSYNC B1 ;  /* 0x0000000000017941 */ /* 0x000fea0003800000 */
.L_x_154:
        /* <DEDUP_REMOVED lines=9> */
.L_x_157:
[----:B------:R-:W-:Y:S05]  /*4d20*/  BSYNC B1 ;  /* 0x0000000000017941 */ /* 0x000fea0003800000 */
.L_x_156:
        /* <DEDUP_REMOVED lines=10> */
.L_x_159:
[----:B------:R-:W-:Y:S05]  /*4dd0*/  BSYNC B1 ;  /* 0x0000000000017941 */ /* 0x000fea0003800000 */
.L_x_158:
        /* <DEDUP_REMOVED lines=10> */
.L_x_161:
[----:B------:R-:W-:Y:S05]  /*4e80*/  BSYNC B1 ;  /* 0x0000000000017941 */ /* 0x000fea0003800000 */
.L_x_160:
        /* <DEDUP_REMOVED lines=9> */
.L_x_163:
[----:B------:R-:W-:Y:S05]  /*4f20*/  BSYNC B1 ;  /* 0x0000000000017941 */ /* 0x000fea0003800000 */
.L_x_162:
        /* <DEDUP_REMOVED lines=9> */
.L_x_165:
[----:B------:R-:W-:Y:S05]  /*4fc0*/  BSYNC B1 ;  /* 0x0000000000017941 */ /* 0x000fea0003800000 */
.L_x_164:
        /* <DEDUP_REMOVED lines=10> */
.L_x_167:
[----:B------:R-:W-:Y:S05]  /*5070*/  BSYNC B1 ;  /* 0x0000000000017941 */ /* 0x000fea0003800000 */
.L_x_166:
        /* <DEDUP_REMOVED lines=10> */
.L_x_169:
[----:B------:R-:W-:Y:S05]  /*5120*/  BSYNC B1 ;  /* 0x0000000000017941 */ /* 0x000fea0003800000 */
.L_x_168:
        /* <DEDUP_REMOVED lines=9> */
.L_x_171:
[----:B------:R-:W-:Y:S05]  /*51c0*/  BSYNC B1 ;  /* 0x0000000000017941 */ /* 0x000fea0003800000 */
.L_x_170:
        /* <DEDUP_REMOVED lines=9> */
.L_x_173:
[----:B------:R-:W-:Y:S05]  /*5260*/  BSYNC B1 ;  /* 0x0000000000017941 */ /* 0x000fea0003800000 */
.L_x_172:
        /* <DEDUP_REMOVED lines=10> */
.L_x_175:
[----:B------:R-:W-:Y:S05]  /*5310*/  BSYNC B1 ;  /* 0x0000000000017941 */ /* 0x000fea0003800000 */
.L_x_174:
        /* <DEDUP_REMOVED lines=10> */
.L_x_177:
[----:B------:R-:W-:Y:S05]  /*53c0*/  BSYNC B1 ;  /* 0x0000000000017941 */ /* 0x000fea0003800000 */
.L_x_176:
        /* <DEDUP_REMOVED lines=9> */
.L_x_179:
[----:B------:R-:W-:Y:S05]  /*5460*/  BSYNC B1 ;  /* 0x0000000000017941 */ /* 0x000fea0003800000 */
.L_x_178:
        /* <DEDUP_REMOVED lines=9> */
.L_x_181:
[----:B------:R-:W-:Y:S05]  /*5500*/  BSYNC B1 ;  /* 0x0000000000017941 */ /* 0x000fea0003800000 */
.L_x_180:
        /* <DEDUP_REMOVED lines=10> */
.L_x_183:
[----:B------:R-:W-:Y:S05]  /*55b0*/  BSYNC B1 ;  /* 0x0000000000017941 */ /* 0x000fea0003800000 */
.L_x_182:
        /* <DEDUP_REMOVED lines=10> */
.L_x_185:
[----:B------:R-:W-:Y:S05]  /*5660*/  BSYNC B1 ;  /* 0x0000000000017941 */ /* 0x000fea0003800000 */
.L_x_184:
        /* <DEDUP_REMOVED lines=9> */
.L_x_187:
[----:B------:R-:W-:Y:S05]  /*5700*/  BSYNC B1 ;  /* 0x0000000000017941 */ /* 0x000fea0003800000 */
.L_x_186:
        /* <DEDUP_REMOVED lines=9> */
.L_x_189:
[----:B------:R-:W-:Y:S05]  /*57a0*/  BSYNC B1 ;  /* 0x0000000000017941 */ /* 0x000fea0003800000 */
.L_x_188:
        /* <DEDUP_REMOVED lines=10> */
.L_x_191:
[----:B------:R-:W-:Y:S05]  /*5850*/  BSYNC B1 ;  /* 0x0000000000017941 */ /* 0x000fea0003800000 */
.L_x_190:
        /* <DEDUP_REMOVED lines=10> */
.L_x_193:
[----:B------:R-:W-:Y:S05]  /*5900*/  BSYNC B1 ;  /* 0x0000000000017941 */ /* 0x000fea0003800000 */
.L_x_192:
        /* <DEDUP_REMOVED lines=9> */
.L_x_195:
[----:B------:R-:W-:Y:S05]  /*59a0*/  BSYNC B1 ;  /* 0x0000000000017941 */ /* 0x000fea0003800000 */
.L_x_194:
        /* <DEDUP_REMOVED lines=9> */
.L_x_197:
[----:B------:R-:W-:Y:S05]  /*5a40*/  BSYNC B1 ;  /* 0x0000000000017941 */ /* 0x000fea0003800000 */
.L_x_196:
        /* <DEDUP_REMOVED lines=10> */
.L_x_199:
[----:B------:R-:W-:Y:S05]  /*5af0*/  BSYNC B1 ;  /* 0x0000000000017941 */ /* 0x000fea0003800000 */
.L_x_198:
        /* <DEDUP_REMOVED lines=10> */
.L_x_201:
[----:B------:R-:W-:Y:S05]  /*5ba0*/  BSYNC B1 ;  /* 0x0000000000017941 */ /* 0x000fea0003800000 */
.L_x_200:
        /* <DEDUP_REMOVED lines=9> */
.L_x_203:
[----:B------:R-:W-:Y:S05]  /*5c40*/  BSYNC B1 ;  /* 0x0000000000017941 */ /* 0x000fea0003800000 */
.L_x_202:
        /* <DEDUP_REMOVED lines=9> */
.L_x_205:
[----:B------:R-:W-:Y:S05]  /*5ce0*/  BSYNC B1 ;  /* 0x0000000000017941 */ /* 0x000fea0003800000 */
.L_x_204:
        /* <DEDUP_REMOVED lines=10> */
.L_x_207:
[----:B------:R-:W-:Y:S05]  /*5d90*/  BSYNC B1 ;  /* 0x0000000000017941 */ /* 0x000fea0003800000 */
.L_x_206:
        /* <DEDUP_REMOVED lines=10> */
.L_x_209:
[----:B------:R-:W-:Y:S05]  /*5e40*/  BSYNC B1 ;  /* 0x0000000000017941 */ /* 0x000fea0003800000 */
.L_x_208:
        /* <DEDUP_REMOVED lines=9> */
.L_x_211:
[----:B------:R-:W-:Y:S05]  /*5ee0*/  BSYNC B1 ;  /* 0x0000000000017941 */ /* 0x000fea0003800000 */
.L_x_210:
        /* <DEDUP_REMOVED lines=9> */
.L_x_213:
[----:B------:R-:W-:Y:S05]  /*5f80*/  BSYNC B1 ;  /* 0x0000000000017941 */ /* 0x000fea0003800000 */
.L_x_212:
        /* <DEDUP_REMOVED lines=10> */
.L_x_215:
[----:B------:R-:W-:Y:S05]  /*6030*/  BSYNC B1 ;  /* 0x0000000000017941 */ /* 0x000fea0003800000 */
.L_x_214:
        /* <DEDUP_REMOVED lines=10> */
.L_x_217:
[----:B------:R-:W-:Y:S05]  /*60e0*/  BSYNC B1 ;  /* 0x0000000000017941 */ /* 0x000fea0003800000 */
.L_x_216:
        /* <DEDUP_REMOVED lines=9> */
.L_x_219:
[----:B------:R-:W-:Y:S05]  /*6180*/  BSYNC B1 ;  /* 0x0000000000017941 */ /* 0x000fea0003800000 */
.L_x_218:
        /* <DEDUP_REMOVED lines=9> */
.L_x_221:
[----:B------:R-:W-:Y:S05]  /*6220*/  BSYNC B1 ;  /* 0x0000000000017941 */ /* 0x000fea0003800000 */
.L_x_220:
        /* <DEDUP_REMOVED lines=10> */
.L_x_223:
[----:B------:R-:W-:Y:S05]  /*62d0*/  BSYNC B1 ;  /* 0x0000000000017941 */ /* 0x000fea0003800000 */
.L_x_222:
        /* <DEDUP_REMOVED lines=10> */
.L_x_225:
[----:B------:R-:W-:Y:S05]  /*6380*/  BSYNC B1 ;  /* 0x0000000000017941 */ /* 0x000fea0003800000 */
.L_x_224:
        /* <DEDUP_REMOVED lines=9> */
.L_x_227:
[----:B------:R-:W-:Y:S05]  /*6420*/  BSYNC B1 ;  /* 0x0000000000017941 */ /* 0x000fea0003800000 */
.L_x_226:
        /* <DEDUP_REMOVED lines=9> */
.L_x_229:
[----:B------:R-:W-:Y:S05]  /*64c0*/  BSYNC B1 ;  /* 0x0000000000017941 */ /* 0x000fea0003800000 */
.L_x_228:
        /* <DEDUP_REMOVED lines=10> */
.L_x_231:
[----:B------:R-:W-:Y:S05]  /*6570*/  BSYNC B1 ;  /* 0x0000000000017941 */ /* 0x000fea0003800000 */
.L_x_230:
        /* <DEDUP_REMOVED lines=10> */
.L_x_233:
[----:B------:R-:W-:Y:S05]  /*6620*/  BSYNC B1 ;  /* 0x0000000000017941 */ /* 0x000fea0003800000 */
.L_x_232:
        /* <DEDUP_REMOVED lines=9> */
.L_x_235:
[----:B------:R-:W-:Y:S05]  /*66c0*/  BSYNC B1 ;  /* 0x0000000000017941 */ /* 0x000fea0003800000 */
.L_x_234:
        /* <DEDUP_REMOVED lines=9> */
.L_x_237:
[----:B------:R-:W-:Y:S05]  /*6760*/  BSYNC B1 ;  /* 0x0000000000017941 */ /* 0x000fea0003800000 */
.L_x_236:
        /* <DEDUP_REMOVED lines=10> */
.L_x_239:
[----:B------:R-:W-:Y:S05]  /*6810*/  BSYNC B1 ;  /* 0x0000000000017941 */ /* 0x000fea0003800000 */
.L_x_238:
        /* <DEDUP_REMOVED lines=10> */
.L_x_241:
[----:B------:R-:W-:Y:S05]  /*68c0*/  BSYNC B1 ;  /* 0x0000000000017941 */ /* 0x000fea0003800000 */
.L_x_240:
        /* <DEDUP_REMOVED lines=9> */
.L_x_243:
[----:B------:R-:W-:Y:S05]  /*6960*/  BSYNC B1 ;  /* 0x0000000000017941 */ /* 0x000fea0003800000 */
.L_x_242:
        /* <DEDUP_REMOVED lines=9> */
.L_x_245:
[----:B------:R-:W-:Y:S05]  /*6a00*/  BSYNC B1 ;  /* 0x0000000000017941 */ /* 0x000fea0003800000 */
.L_x_244:
        /* <DEDUP_REMOVED lines=10> */
.L_x_247:
[----:B------:R-:W-:Y:S05]  /*6ab0*/  BSYNC B1 ;  /* 0x0000000000017941 */ /* 0x000fea0003800000 */
.L_x_246:
        /* <DEDUP_REMOVED lines=10> */
.L_x_249:
[----:B------:R-:W-:Y:S05]  /*6b60*/  BSYNC B1 ;  /* 0x0000000000017941 */ /* 0x000fea0003800000 */
.L_x_248:
        /* <DEDUP_REMOVED lines=9> */
.L_x_251:
[----:B------:R-:W-:Y:S05]  /*6c00*/  BSYNC B1 ;  /* 0x0000000000017941 */ /* 0x000fea0003800000 */
.L_x_250:
        /* <DEDUP_REMOVED lines=9> */
.L_x_253:
[----:B------:R-:W-:Y:S05]  /*6ca0*/  BSYNC B1 ;  /* 0x0000000000017941 */ /* 0x000fea0003800000 */
.L_x_252:
        /* <DEDUP_REMOVED lines=10> */
.L_x_255:
[----:B------:R-:W-:Y:S05]  /*6d50*/  BSYNC B1 ;  /* 0x0000000000017941 */ /* 0x000fea0003800000 */
.L_x_254:
        /* <DEDUP_REMOVED lines=10> */
.L_x_257:
[----:B------:R-:W-:Y:S05]  /*6e00*/  BSYNC B1 ;  /* 0x0000000000017941 */ /* 0x000fea0003800000 */
.L_x_256:
        /* <DEDUP_REMOVED lines=9> */
.L_x_259:
[----:B------:R-:W-:Y:S05]  /*6ea0*/  BSYNC B1 ;  /* 0x0000000000017941 */ /* 0x000fea0003800000 */
.L_x_258:
        /* <DEDUP_REMOVED lines=9> */
.L_x_261:
[----:B------:R-:W-:Y:S05]  /*6f40*/  BSYNC B1 ;  /* 0x0000000000017941 */ /* 0x000fea0003800000 */
.L_x_260:
        /* <DEDUP_REMOVED lines=10> */
.L_x_263:
[----:B------:R-:W-:Y:S05]  /*6ff0*/  BSYNC B1 ;  /* 0x0000000000017941 */ /* 0x000fea0003800000 */
.L_x_262:
        /* <DEDUP_REMOVED lines=10> */
.L_x_265:
[----:B------:R-:W-:Y:S05]  /*70a0*/  BSYNC B1 ;  /* 0x0000000000017941 */ /* 0x000fea0003800000 */
.L_x_264:
        /* <DEDUP_REMOVED lines=9> */
.L_x_267:
[----:B------:R-:W-:Y:S05]  /*7140*/  BSYNC B1 ;  /* 0x0000000000017941 */ /* 0x000fea0003800000 */
.L_x_266:
        /* <DEDUP_REMOVED lines=9> */
.L_x_269:
[----:B------:R-:W-:Y:S05]  /*71e0*/  BSYNC B1 ;  /* 0x0000000000017941 */ /* 0x000fea0003800000 */
.L_x_268:
        /* <DEDUP_REMOVED lines=10> */
.L_x_271:
[----:B------:R-:W-:Y:S05]  /*7290*/  BSYNC B1 ;  /* 0x0000000000017941 */ /* 0x000fea0003800000 */
.L_x_270:
        /* <DEDUP_REMOVED lines=10> */
.L_x_273:
[----:B------:R-:W-:Y:S05]  /*7340*/  BSYNC B1 ;  /* 0x0000000000017941 */ /* 0x000fea0003800000 */
.L_x_272:
        /* <DEDUP_REMOVED lines=9> */
.L_x_275:
[----:B------:R-:W-:Y:S05]  /*73e0*/  BSYNC B1 ;  /* 0x0000000000017941 */ /* 0x000fea0003800000 */
.L_x_274:
        /* <DEDUP_REMOVED lines=9> */
.L_x_277:
[----:B------:R-:W-:Y:S05]  /*7480*/  BSYNC B1 ;  /* 0x0000000000017941 */ /* 0x000fea0003800000 */
.L_x_276:
        /* <DEDUP_REMOVED lines=10> */
.L_x_279:
[----:B------:R-:W-:Y:S05]  /*7530*/  BSYNC B1 ;  /* 0x0000000000017941 */ /* 0x000fea0003800000 */
.L_x_278:
        /* <DEDUP_REMOVED lines=10> */
.L_x_281:
[----:B------:R-:W-:Y:S05]  /*75e0*/  BSYNC B1 ;  /* 0x0000000000017941 */ /* 0x000fea0003800000 */
.L_x_280:
[----:B-----5:R-:W-:Y:S01]  /*75f0*/  HADD2.F32 R3, -RZ, R24.H0_H0 ;  /* 0x20000018ff037230 */ /* 0x020fe20000004100 */
[----:B------:R-:W-:Y:S01]  /*7600*/  ISETP.GT.AND P1, PT, R0, 0x8, P1 ;  /* 0x000000080000780c */ /* 0x000fe20000f24270 */
[----:B------:R-:W-:Y:S03]  /*7610*/  BSSY B1, `(.L_x_282) ;  /* 0x0000007000017945 */ /* 0x000fe60003800000 */
[----:B01--4-:R-:W-:-:S04]  /*7620*/  FMUL R6, R3, R156 ;  /* 0x0000009c03067220 */ /* 0x013fc80000400000 */
[----:B------:R-:W-:-:S05]  /*7630*/  FFMA R6, R149, R155, R6 ;  /* 0x0000009b95067223 */ /* 0x000fca0000000006 */
[----:B------:R-:W-:-:S05]  /*7640*/  F2FP.F16.F32.PACK_AB R6, RZ, R6 ;  /* 0x00000006ff06723e */ /* 0x000fca00000000ff */
[----:B------:R0:W-:Y:S01]  /*7650*/  @P3 STG.E.U16 desc[UR36][R4.64+0x1f2], R6 ;  /* 0x0001f20604003986 */ /* 0x0001e2000c101524 */
[----:B------:R-:W-:Y:S05]  /*7660*/  @!P1 BRA `(.L_x_283) ;  /* 0x0000000000049947 */ /* 0x000fea0003800000 */
[----:B------:R1:W5:Y:S02]  /*7670*/  LDG.E.LTC128B.U16 R24, desc[UR36][R8.64+0x1f0] ;  /* 0x0001f02408187981 */ /* 0x000364000c1e1520 */
.L_x_283:
[----:B------:R-:W-:Y:S05]  /*7680*/  BSYNC B1 ;  /* 0x0000000000017941 */ /* 0x000fea0003800000 */
.L_x_282:
[----:B-----5:R-:W-:Y:S01]  /*7690*/  HADD2.F32 R3, -RZ, R24.H0_H0 ;  /* 0x20000018ff037230 */ /* 0x020fe20000004100 */
[----:B------:R-:W-:Y:S01]  /*76a0*/  ISETP.GT.AND P0, PT, R0, 0x8, P0 ;  /* 0x000000080000780c */ /* 0x000fe20000704270 */
[----:B0-----:R-:W-:Y:S01]  /*76b0*/  @P1 IMAD.MOV.U32 R4, RZ, RZ, R10 ;  /* 0x000000ffff041224 */ /* 0x001fe200078e000a */
[----:B------:R-:W-:Y:S01]  /*76c0*/  BSSY B1, `(.L_x_284) ;  /* 0x0000008000017945 */ /* 0x000fe20003800000 */
[----:B------:R-:W-:Y:S02]  /*76d0*/  @P1 IMAD.MOV.U32 R5, RZ, RZ, R11 ;  /* 0x000000ffff051224 */ /* 0x000fe400078e000b */
[----:B------:R-:W-:-:S04]  /*76e0*/  FMUL R3, R3, R156 ;  /* 0x0000009c03037220 */ /* 0x000fc80000400000 */
[----:B------:R-:W-:-:S05]  /*76f0*/  FFMA R3, R150, R155, R3 ;  /* 0x0000009b96037223 */ /* 0x000fca0000000003 */
[----:B------:R-:W-:-:S05]  /*7700*/  F2FP.F16.F32.PACK_AB R3, RZ, R3 ;  /* 0x00000003ff03723e */ /* 0x000fca00000000ff */
[----:B------:R0:W-:Y:S01]  /*7710*/  @P1 STG.E.U16 desc[UR36][R4.64+0x1f0], R3 ;  /* 0x0001f00304001986 */ /* 0x0001e2000c101524 */
[----:B------:R-:W-:Y:S05]  /*7720*/  @!P0 BRA `(.L_x_285) ;  /* 0x0000000000048947 */ /* 0x000fea0003800000 */
[----:B------:R4:W5:Y:S02]  /*7730*/  LDG.E.LTC128B.U16 R24, desc[UR36][R8.64+0x1f2] ;  /* 0x0001f22408187981 */ /* 0x000964000c1e1520 */
.L_x_285:
[----:B------:R-:W-:Y:S05]  /*7740*/  BSYNC B1 ;  /* 0x0000000000017941 */ /* 0x000fea0003800000 */
.L_x_284:
[----:B------:R-:W-:Y:S05]  /*7750*/  @!P0 BRA `(.L_x_286) ;  /* 0x0000002400308947 */ /* 0x000fea0003800000 */
[----:B0----5:R-:W-:-:S05]  /*7760*/  HADD2.F32 R3, -RZ, R24.H0_H0 ;  /* 0x20000018ff037230 */ /* 0x021fca0000004100 */
[----:B------:R-:W-:-:S04]  /*7770*/  FMUL R0, R3, R156 ;  /* 0x0000009c03007220 */ /* 0x000fc80000400000 */
[----:B------:R-:W-:-:S05]  /*7780*/  FFMA R0, R151, R155, R0 ;  /* 0x0000009b97007223 */ /* 0x000fca0000000000 */
[----:B------:R-:W-:-:S05]  /*7790*/  F2FP.F16.F32.PACK_AB R0, RZ, R0 ;  /* 0x00000000ff00723e */ /* 0x000fca00000000ff */
[----:B------:R0:W-:Y:S01]  /*77a0*/  STG.E.U16 desc[UR36][R10.64+0x1f2], R0 ;  /* 0x0001f2000a007986 */ /* 0x0001e2000c101524 */
[----:B------:R-:W-:Y:S05]  /*77b0*/  BRA `(.L_x_286) ;  /* 0x0000002400187947 */ /* 0x000fea0003800000 */
.L_x_33:
[----:B------:R-:W-:Y:S01]  /*77c0*/  ISETP.GT.AND P0, PT, R3, 0x1, PT ;  /* 0x000000010300780c */ /* 0x000fe20003f04270 */
[----:B------:R-:W-:Y:S01]  /*77d0*/  ULDC.64 UR4, c[0x0][0x5c0] ;  /* 0x0001700000047ab9 */ /* 0x000fe20000000a00 */
[-C--:B------:R-:W-:Y:S01]  /*77e0*/  FMUL R24, R24, R155.reuse ;  /* 0x0000009b18187220 */ /* 0x080fe20000400000 */
[-C--:B------:R-:W-:Y:S01]  /*77f0*/  FMUL R25, R25, R155.reuse ;  /* 0x0000009b19197220 */ /* 0x080fe20000400000 */
[----:B------:R-:W-:Y:S01]  /*7800*/  ISETP.GT.AND P3, PT, R0, RZ, P0 ;  /* 0x000000ff0000720c */ /* 0x000fe20000764270 */
[-C--:B------:R-:W-:Y:S01]  /*7810*/  FMUL R26, R26, R155.reuse ;  /* 0x0000009b1a1a7220 */ /* 0x080fe20000400000 */
[----:B------:R-:W-:Y:S01]  /*7820*/  LEA R4, P4, R160, UR4, 0x1 ;  /* 0x00000004a0047c11 */ /* 0x000fe2000f8808ff */
[-C--:B------:R-:W-:Y:S01]  /*7830*/  FMUL R27, R27, R155.reuse ;  /* 0x0000009b1b1b7220 */ /* 0x080fe20000400000 */
[----:B------:R-:W-:Y:S01]  /*7840*/  F2FP.F16.F32.PACK_AB R24, RZ, R24 ;  /* 0x00000018ff18723e */ /* 0x000fe200000000ff */
[-C--:B------:R-:W-:Y:S01]  /*7850*/  FMUL R28, R28, R155.reuse ;  /* 0x0000009b1c1c7220 */ /* 0x080fe20000400000 */
[----:B------:R-:W-:Y:S01]  /*7860*/  LEA.HI.X R5, R160, UR5, R153, 0x1, P4 ;  /* 0x00000005a0057c11 */ /* 0x000fe2000a0f0c99 */
[----:B------:R-:W-:Y:S01]  /*7870*/  FMUL R29, R29, R155 ;  /* 0x0000009b1d1d7220 */ /* 0x000fe20000400000 */
[----:B------:R-:W-:Y:S01]  /*7880*/  F2FP.F16.F32.PACK_AB R25, RZ, R25 ;  /* 0x00000019ff19723e */ /* 0x000fe200000000ff */
[-C--:B------:R-:W-:Y:S01]  /*7890*/  FMUL R30, R30, R155.reuse ;  /* 0x0000009b1e1e7220 */ /* 0x080fe20000400000 */
[----:B------:R-:W-:Y:S01]  /*78a0*/  SHF.L.U64.HI R11, R10, 0x4, R11 ;  /* 0x000000040a0b7819 */ /* 0x000fe2000001020b */
[----:B------:R-:W-:Y:S01]  /*78b0*/  @P1 STG.E.U16 desc[UR36][R4.64], R24 ;  /* 0x0000001804001986 */ /* 0x000fe2000c101524 */
[----:B------:R-:W-:Y:S01]  /*78c0*/  ISETP.GT.AND P1, PT, R3, 0x8, PT ;  /* 0x000000080300780c */ /* 0x000fe20003f24270 */
[-C--:B------:R-:W-:Y:S01]  /*78d0*/  FMUL R31, R31, R155.reuse ;  /* 0x0000009b1f1f7220 */ /* 0x080fe20000400000 */
[----:B------:R-:W-:Y:S01]  /*78e0*/  ISETP.GT.AND P4, PT, R0, 0x8, P0 ;  /* 0x000000080000780c */ /* 0x000fe20000784270 */
[----:B------:R-:W-:Y:S01]  /*78f0*/  @P3 STG.E.U16 desc[UR36][R4.64+0x2], R25 ;  /* 0x0000021904003986 */ /* 0x000fe2000c101524 */
[----:B------:R-:W-:Y:S01]  /*7900*/  LEA R6, P3, R10, R4, 0x4 ;  /* 0x000000040a067211 */ /* 0x000fe200078620ff */
[-C--:B------:R-:W-:Y:S01]  /*7910*/  FMUL R32, R32, R155.reuse ;  /* 0x0000009b20207220 */ /* 0x080fe20000400000 */
[C---:B------:R-:W-:Y:S01]  /*7920*/  ISETP.GT.AND P2, PT, R0.reuse, 0x8, P2 ;  /* 0x000000080000780c */ /* 0x040fe20001744270 */
[-C--:B------:R-:W-:Y:S01]  /*7930*/  FMUL R33, R33, R155.reuse ;  /* 0x0000009b21217220 */ /* 0x080fe20000400000 */
[----:B------:R-:W-:Y:S01]  /*7940*/  ISETP.GT.AND P0, PT, R3, 0x9, PT ;  /* 0x000000090300780c */ /* 0x000fe20003f04270 */
[----:B------:R-:W-:Y:S01]  /*7950*/  IMAD.X R7, R11, 0x1, R5, P3 ;  /* 0x000000010b077824 */ /* 0x000fe200018e0605 */
[----:B------:R-:W-:Y:S01]  /*7960*/  ISETP.GT.AND P5, PT, R0, RZ, P1 ;  /* 0x000000ff0000720c */ /* 0x000fe20000fa4270 */
[-C--:B------:R-:W-:Y:S01]  /*7970*/  FMUL R34, R34, R155.reuse ;  /* 0x0000009b22227220 */ /* 0x080fe20000400000 */
[----:B------:R-:W-:Y:S01]  /*7980*/  ISETP.GT.AND P3, PT, R0, RZ, P0 ;  /* 0x000000ff0000720c */ /* 0x000fe20000764270 */
[-C--:B------:R-:W-:Y:S01]  /*7990*/  FMUL R35, R35, R155.reuse ;  /* 0x0000009b23237220 */ /* 0x080fe20000400000 */
[----:B------:R-:W-:Y:S01]  /*79a0*/  F2FP.F16.F32.PACK_AB R26, RZ, R26 ;  /* 0x0000001aff1a723e */ /* 0x000fe200000000ff */
[----:B------:R-:W-:Y:S01]  /*79b0*/  FMUL R36, R36, R155 ;  /* 0x0000009b24247220 */ /* 0x000fe20000400000 */
[----:B------:R-:W-:Y:S01]  /*79c0*/  F2FP.F16.F32.PACK_AB R27, RZ, R27 ;  /* 0x0000001bff1b723e */ /* 0x000fe200000000ff */
[----:B------:R-:W-:Y:S01]  /*79d0*/  FMUL R37, R37, R155 ;  /* 0x0000009b25257220 */ /* 0x000fe20000400000 */
[----:B------:R-:W-:Y:S01]  /*79e0*/  F2FP.F16.F32.PACK_AB R28, RZ, R28 ;  /* 0x0000001cff1c723e */ /* 0x000fe200000000ff */
[----:B------:R-:W-:Y:S01]  /*79f0*/  @P2 STG.E.U16 desc[UR36][R6.64], R26 ;  /* 0x0000001a06002986 */ /* 0x000fe2000c101524 */
[----:B------:R-:W-:Y:S01]  /*7a00*/  F2FP.F16.F32.PACK_AB R29, RZ, R29 ;  /* 0x0000001dff1d723e */ /* 0x000fe200000000ff */
[-C--:B------:R-:W-:Y:S01]  /*7a10*/  FMUL R38, R38, R155.reuse ;  /* 0x0000009b26267220 */ /* 0x080fe20000400000 */
[C---:B------:R-:W-:Y:S01]  /*7a20*/  ISETP.GT.AND P2, PT, R0.reuse, 0x8, P1 ;  /* 0x000000080000780c */ /* 0x040fe20000f44270 */
[----:B------:R-:W-:Y:S01]  /*7a30*/  @P4 STG.E.U16 desc[UR36][R6.64+0x2], R27 ;  /* 0x0000021b06004986 */ /* 0x000fe2000c101524 */
[----:B------:R-:W-:Y:S01]  /*7a40*/  ISETP.GT.AND P1, PT, R3, 0x10, PT ;  /* 0x000000100300780c */ /* 0x000fe20003f24270 */
[-C--:B------:R-:W-:Y:S01]  /*7a50*/  FMUL R39, R39, R155.reuse ;  /* 0x0000009b27277220 */ /* 0x080fe20000400000 */
[----:B------:R-:W-:Y:S01]  /*7a60*/  F2FP.F16.F32.PACK_AB R30, RZ, R30 ;  /* 0x0000001eff1e723e */ /* 0x000fe200000000ff */
[----:B------:R-:W-:Y:S01]  /*7a70*/  @P5 STG.E.U16 desc[UR36][R4.64+0x10], R28 ;  /* 0x0000101c04005986 */ /* 0x000fe2000c101524 */
[----:B------:R-:W-:Y:S01]  /*7a80*/  ISETP.GT.AND P4, PT, R0, RZ, P1 ;  /* 0x000000ff0000720c */ /* 0x000fe20000f84270 */
[----:B------:R-:W-:Y:S01]  /*7a90*/  FMUL R40, R40, R155 ;  /* 0x0000009b28287220 */ /* 0x000fe20000400000 */
[----:B------:R-:W-:Y:S01]  /*7aa0*/  F2FP.F16.F32.PACK_AB R31, RZ, R31 ;  /* 0x0000001fff1f723e */ /* 0x000fe200000000ff */
[----:B------:R-:W-:Y:S01]  /*7ab0*/  @P3 STG.E.U16 desc[UR36][R4.64+0x12], R29 ;  /* 0x0000121d04003986 */ /* 0x000fe2000c101524 */
[----:B------:R-:W-:Y:S01]  /*7ac0*/  ISETP.GT.AND P3, PT, R0, 0x8, P0 ;  /* 0x000000080000780c */ /* 0x000fe20000764270 */
[-C--:B------:R-:W-:Y:S01]  /*7ad0*/  FMUL R41, R41, R155.reuse ;  /* 0x0000009b29297220 */ /* 0x080fe20000400000 */
[----:B------:R-:W-:Y:S01]  /*7ae0*/  ISETP.GT.AND P0, PT, R3, 0x11, PT ;  /* 0x000000110300780c */ /* 0x000fe20003f04270 */
[----:B------:R-:W-:Y:S01]  /*7af0*/  @P2 STG.E.U16 desc[UR36][R6.64+0x10], R30 ;  /* 0x0000101e06002986 */ /* 0x000fe2000c101524 */
[----:B------:R-:W-:Y:S01]  /*7b00*/  F2FP.F16.F32.PACK_AB R32, RZ, R32 ;  /* 0x00000020ff20723e */ /* 0x000fe200000000ff */
[-C--:B------:R-:W-:Y:S01]  /*7b10*/  FMUL R42, R42, R155.reuse ;  /* 0x0000009b2a2a7220 */ /* 0x080fe20000400000 */
[C---:B------:R-:W-:Y:S01]  /*7b20*/  ISETP.GT.AND P5, PT, R0.reuse, RZ, P0 ;  /* 0x000000ff0000720c */ /* 0x040fe200007a4270 */
[-C--:B------:R-:W-:Y:S01]  /*7b30*/  FMUL R43, R43, R155.reuse ;  /* 0x0000009b2b2b7220 */ /* 0x080fe20000400000 */
[----:B------:R-:W-:Y:S01]  /*7b40*/  ISETP.GT.AND P2, PT, R0, 0x8, P1 ;  /* 0x000000080000780c */ /* 0x000fe20000f44270 */
[-C--:B------:R-:W-:Y:S01]  /*7b50*/  FMUL R44, R44, R155.reuse ;  /* 0x0000009b2c2c7220 */ /* 0x080fe20000400000 */
[----:B------:R-:W-:Y:S01]  /*7b60*/  ISETP.GT.AND P1, PT, R3, 0x18, PT ;  /* 0x000000180300780c */ /* 0x000fe20003f24270 */
[----:B------:R-:W-:Y:S01]  /*7b70*/  FMUL R45, R45, R155 ;  /* 0x0000009b2d2d7220 */ /* 0x000fe20000400000 */
[----:B------:R-:W-:Y:S01]  /*7b80*/  F2FP.F16.F32.PACK_AB R33, RZ, R33 ;  /* 0x00000021ff21723e */ /* 0x000fe200000000ff */
[----:B------:R-:W-:Y:S01]  /*7b90*/  @P3 STG.E.U16 desc[UR36][R6.64+0x12], R31 ;  /* 0x0000121f06003986 */ /* 0x000fe2000c101524 */
[----:B------:R-:W-:Y:S01]  /*7ba0*/  ISETP.GT.AND P3, PT, R0, 0x8, P0 ;  /* 0x000000080000780c */ /* 0x000fe20000764270 */
[-C--:B------:R-:W-:Y:S01]  /*7bb0*/  FMUL R46, R46, R155.reuse ;  /* 0x0000009b2e2e7220 */ /* 0x080fe20000400000 */
[----:B------:R-:W-:Y:S01]  /*7bc0*/  ISETP.GT.AND P0, PT, R3, 0x19, PT ;  /* 0x000000190300780c */ /* 0x000fe20003f04270 */
[----:B------:R-:W-:Y:S01]  /*7bd0*/  @P4 STG.E.U16 desc[UR36][R4.64+0x20], R32 ;  /* 0x0000202004004986 */ /* 0x000fe2000c101524 */
[C---:B------:R-:W-:Y:S01]  /*7be0*/  ISETP.GT.AND P4, PT, R0.reuse, RZ, P1 ;  /* 0x000000ff0000720c */ /* 0x040fe20000f84270 */
[-C--:B------:R-:W-:Y:S01]  /*7bf0*/  FMUL R47, R47, R155.reuse ;  /* 0x0000009b2f2f7220 */ /* 0x080fe20000400000 */
[----:B------:R-:W-:Y:S01]  /*7c00*/  F2FP.F16.F32.PACK_AB R34, RZ, R34 ;  /* 0x00000022ff22723e */ /* 0x000fe200000000ff */
[----:B------:R-:W-:Y:S01]  /*7c10*/  @P5 STG.E.U16 desc[UR36][R4.64+0x22], R33 ;  /* 0x0000222104005986 */ /* 0x000fe2000c101524 */
[----:B------:R-:W-:Y:S01]  /*7c20*/  ISETP.GT.AND P5, PT, R0, RZ, P0 ;  /* 0x000000ff0000720c */ /* 0x000fe200007a4270 */
[----:B------:R-:W-:Y:S01]  /*7c30*/  FMUL R48, R48, R155 ;  /* 0x0000009b30307220 */ /* 0x000fe20000400000 */
[----:B------:R-:W-:Y:S01]  /*7c40*/  F2FP.F16.F32.PACK_AB R35, RZ, R35 ;  /* 0x00000023ff23723e */ /* 0x000fe200000000ff */
[----:B------:R-:W-:Y:S01]  /*7c50*/  @P2 STG.E.U16 desc[UR36][R6.64+0x20], R34 ;  /* 0x0000202206002986 */ /* 0x000fe2000c101524 */
[----:B------:R-:W-:Y:S01]  /*7c60*/  F2FP.F16.F32.PACK_AB R36, RZ, R36 ;  /* 0x00000024ff24723e */ /* 0x000fe200000000ff */
[-C--:B------:R-:W-:Y:S01]  /*7c70*/  FMUL R49, R49, R155.reuse ;  /* 0x0000009b31317220 */ /* 0x080fe20000400000 */
[----:B------:R-:W-:Y:S01]  /*7c80*/  ISETP.GT.AND P2, PT, R0, 0x8, P1 ;  /* 0x000000080000780c */ /* 0x000fe20000f44270 */
[----:B------:R-:W-:Y:S01]  /*7c90*/  @P3 STG.E.U16 desc[UR36][R6.64+0x22], R35 ;  /* 0x0000222306003986 */ /* 0x000fe2000c101524 */
[----:B------:R-:W-:Y:S01]  /*7ca0*/  ISETP.GT.AND P1, PT, R3, 0x20, PT ;  /* 0x000000200300780c */ /* 0x000fe20003f24270 */
[----:B------:R-:W-:Y:S01]  /*7cb0*/  FMUL R50, R50, R155 ;  /* 0x0000009b32327220 */ /* 0x000fe20000400000 */
[----:B------:R-:W-:Y:S01]  /*7cc0*/  F2FP.F16.F32.PACK_AB R37, RZ, R37 ;  /* 0x00000025ff25723e */ /* 0x000fe200000000ff */
[----:B------:R-:W-:Y:S01]  /*7cd0*/  @P4 STG.E.U16 desc[UR36][R4.64+0x30], R36 ;  /* 0x0000302404004986 */ /* 0x000fe2000c101524 */
[C---:B------:R-:W-:Y:S01]  /*7ce0*/  ISETP.GT.AND P3, PT, R0.reuse, 0x8, P0 ;  /* 0x000000080000780c */ /* 0x040fe20000764270 */
[-C--:B------:R-:W-:Y:S01]  /*7cf0*/  FMUL R51, R51, R155.reuse ;  /* 0x0000009b33337220 */ /* 0x080fe20000400000 */
[----:B------:R-:W-:Y:S01]  /*7d00*/  ISETP.GT.AND P0, PT, R3, 0x21, PT ;  /* 0x000000210300780c */ /* 0x000fe20003f04270 */
[----:B------:R-:W-:Y:S01]  /*7d10*/  @P5 STG.E.U16 desc[UR36][R4.64+0x32], R37 ;  /* 0x0000322504005986 */ /* 0x000fe2000c101524 */
[----:B------:R-:W-:Y:S01]  /*7d20*/  ISETP.GT.AND P4, PT, R0, RZ, P1 ;  /* 0x000000ff0000720c */ /* 0x000fe20000f84270 */
[-C--:B------:R-:W-:Y:S01]  /*7d30*/  FMUL R52, R52, R155.reuse ;  /* 0x0000009b34347220 */ /* 0x080fe20000400000 */
[----:B------:R-:W-:Y:S01]  /*7d40*/  F2FP.F16.F32.PACK_AB R38, RZ, R38 ;  /* 0x00000026ff26723e */ /* 0x000fe200000000ff */
[-C--:B------:R-:W-:Y:S01]  /*7d50*/  FMUL R53, R53, R155.reuse ;  /* 0x0000009b35357220 */ /* 0x080fe20000400000 */
        /* <DEDUP_REMOVED lines=325> */
[----:B------:R-:W-:Y:S01]  /*91b0*/  FMUL R151, R151, R155 ;  /* 0x0000009b97977220 */ /* 0x000fe20000400000 */
[----:B------:R-:W-:Y:S01]  /*91c0*/  ISETP.GT.AND P2, PT, R0, 0x8, P1 ;  /* 0x000000080000780c */ /* 0x000fe20000f44270 */
[----:B------:R-:W-:Y:S01]  /*91d0*/  @P3 STG.E.U16 desc[UR36][R6.64+0x132], R103 ;  /* 0x0001326706003986 */ /* 0x000fe2000c101524 */
[----:B------:R-:W-:-:S02]  /*91e0*/  ISETP.GT.AND P1, PT, R3, 0xa8, PT ;  /* 0x000000a80300780c */ /* 0x000fc40003f24270 */
[----:B------:R-:W-:Y:S01]  /*91f0*/  F2FP.F16.F32.PACK_AB R105, RZ, R105 ;  /* 0x00000069ff69723e */ /* 0x000fe200000000ff */
[----:B------:R-:W-:Y:S01]  /*9200*/  @P4 STG.E.U16 desc[UR36][R4.64+0x140], R104 ;  /* 0x0001406804004986 */ /* 0x000fe2000c101524 */
[C---:B------:R-:W-:Y:S02]  /*9210*/  ISETP.GT.AND P3, PT, R0.reuse, 0x8, P0 ;  /* 0x000000080000780c */ /* 0x040fe40000764270 */
[----:B------:R-:W-:Y:S01]  /*9220*/  ISETP.GT.AND P0, PT, R3, 0xa9, PT ;  /* 0x000000a90300780c */ /* 0x000fe20003f04270 */
[----:B------:R-:W-:Y:S01]  /*9230*/  @P5 STG.E.U16 desc[UR36][R4.64+0x142], R105 ;  /* 0x0001426904005986 */ /* 0x000fe2000c101524 */
[C---:B------:R-:W-:Y:S02]  /*9240*/  ISETP.GT.AND P4, PT, R0.reuse, RZ, P1 ;  /* 0x000000ff0000720c */ /* 0x040fe40000f84270 */
[----:B------:R-:W-:Y:S02]  /*9250*/  F2FP.F16.F32.PACK_AB R106, RZ, R106 ;  /* 0x0000006aff6a723e */ /* 0x000fe400000000ff */
[----:B------:R-:W-:-:S02]  /*9260*/  ISETP.GT.AND P5, PT, R0, RZ, P0 ;  /* 0x000000ff0000720c */ /* 0x000fc400007a4270 */
[----:B------:R-:W-:Y:S01]  /*9270*/  F2FP.F16.F32.PACK_AB R107, RZ, R107 ;  /* 0x0000006bff6b723e */ /* 0x000fe200000000ff */
[----:B------:R-:W-:Y:S01]  /*9280*/  @P2 STG.E.U16 desc[UR36][R6.64+0x140], R106 ;  /* 0x0001406a06002986 */ /* 0x000fe2000c101524 */
[----:B------:R-:W-:Y:S02]  /*9290*/  F2FP.F16.F32.PACK_AB R108, RZ, R108 ;  /* 0x0000006cff6c723e */ /* 0x000fe400000000ff */
[C---:B------:R-:W-:Y:S01]  /*92a0*/  ISETP.GT.AND P2, PT, R0.reuse, 0x8, P1 ;  /* 0x000000080000780c */ /* 0x040fe20000f44270 */
[----:B------:R-:W-:Y:S01]  /*92b0*/  @P3 STG.E.U16 desc[UR36][R6.64+0x142], R107 ;  /* 0x0001426b06003986 */ /* 0x000fe2000c101524 */
[----:B------:R-:W-:Y:S02]  /*92c0*/  ISETP.GT.AND P1, PT, R3, 0xb0, PT ;  /* 0x000000b00300780c */ /* 0x000fe40003f24270 */
[----:B------:R-:W-:Y:S01]  /*92d0*/  F2FP.F16.F32.PACK_AB R109, RZ, R109 ;  /* 0x0000006dff6d723e */ /* 0x000fe200000000ff */
[----:B------:R-:W-:Y:S01]  /*92e0*/  @P4 STG.E.U16 desc[UR36][R4.64+0x150], R108 ;  /* 0x0001506c04004986 */ /* 0x000fe2000c101524 */
[----:B------:R-:W-:-:S02]  /*92f0*/  ISETP.GT.AND P3, PT, R0, 0x8, P0 ;  /* 0x000000080000780c */ /* 0x000fc40000764270 */
[----:B------:R-:W-:Y:S01]  /*9300*/  ISETP.GT.AND P0, PT, R3, 0xb1, PT ;  /* 0x000000b10300780c */ /* 0x000fe20003f04270 */
[----:B------:R-:W-:Y:S01]  /*9310*/  @P5 STG.E.U16 desc[UR36][R4.64+0x152], R109 ;  /* 0x0001526d04005986 */ /* 0x000fe2000c101524 */
[C---:B------:R-:W-:Y:S02]  /*9320*/  ISETP.GT.AND P4, PT, R0.reuse, RZ, P1 ;  /* 0x000000ff0000720c */ /* 0x040fe40000f84270 */
[----:B------:R-:W-:Y:S02]  /*9330*/  F2FP.F16.F32.PACK_AB R110, RZ, R110 ;  /* 0x0000006eff6e723e */ /* 0x000fe400000000ff */
[----:B------:R-:W-:Y:S02]  /*9340*/  ISETP.GT.AND P5, PT, R0, RZ, P0 ;  /* 0x000000ff0000720c */ /* 0x000fe400007a4270 */
[----:B------:R-:W-:Y:S01]  /*9350*/  F2FP.F16.F32.PACK_AB R111, RZ, R111 ;  /* 0x0000006fff6f723e */ /* 0x000fe200000000ff */
[----:B------:R-:W-:Y:S01]  /*9360*/  @P2 STG.E.U16 desc[UR36][R6.64+0x150], R110 ;  /* 0x0001506e06002986 */ /* 0x000fe2000c101524 */
[----:B------:R-:W-:-:S02]  /*9370*/  F2FP.F16.F32.PACK_AB R112, RZ, R112 ;  /* 0x00000070ff70723e */ /* 0x000fc400000000ff */
[C---:B------:R-:W-:Y:S01]  /*9380*/  ISETP.GT.AND P2, PT, R0.reuse, 0x8, P1 ;  /* 0x000000080000780c */ /* 0x040fe20000f44270 */
[----:B------:R-:W-:Y:S01]  /*9390*/  @P3 STG.E.U16 desc[UR36][R6.64+0x152], R111 ;  /* 0x0001526f06003986 */ /* 0x000fe2000c101524 */
[C---:B------:R-:W-:Y:S02]  /*93a0*/  ISETP.GT.AND P1, PT, R3.reuse, 0xb8, PT ;  /* 0x000000b80300780c */ /* 0x040fe40003f24270 */
[----:B------:R-:W-:Y:S01]  /*93b0*/  F2FP.F16.F32.PACK_AB R113, RZ, R113 ;  /* 0x00000071ff71723e */ /* 0x000fe200000000ff */
[----:B------:R-:W-:Y:S01]  /*93c0*/  @P4 STG.E.U16 desc[UR36][R4.64+0x160], R112 ;  /* 0x0001607004004986 */ /* 0x000fe2000c101524 */
[C---:B------:R-:W-:Y:S02]  /*93d0*/  ISETP.GT.AND P3, PT, R0.reuse, 0x8, P0 ;  /* 0x000000080000780c */ /* 0x040fe40000764270 */
[----:B------:R-:W-:Y:S01]  /*93e0*/  ISETP.GT.AND P0, PT, R3, 0xb9, PT ;  /* 0x000000b90300780c */ /* 0x000fe20003f04270 */
[----:B------:R-:W-:Y:S01]  /*93f0*/  @P5 STG.E.U16 desc[UR36][R4.64+0x162], R113 ;  /* 0x0001627104005986 */ /* 0x000fe2000c101524 */
[----:B------:R-:W-:-:S02]  /*9400*/  ISETP.GT.AND P4, PT, R0, RZ, P1 ;  /* 0x000000ff0000720c */ /* 0x000fc40000f84270 */
[----:B------:R-:W-:Y:S02]  /*9410*/  F2FP.F16.F32.PACK_AB R114, RZ, R114 ;  /* 0x00000072ff72723e */ /* 0x000fe400000000ff */
[C---:B------:R-:W-:Y:S02]  /*9420*/  ISETP.GT.AND P5, PT, R0.reuse, RZ, P0 ;  /* 0x000000ff0000720c */ /* 0x040fe400007a4270 */
[----:B------:R-:W-:Y:S01]  /*9430*/  F2FP.F16.F32.PACK_AB R115, RZ, R115 ;  /* 0x00000073ff73723e */ /* 0x000fe200000000ff */
[----:B------:R-:W-:Y:S01]  /*9440*/  @P2 STG.E.U16 desc[UR36][R6.64+0x160], R114 ;  /* 0x0001607206002986 */ /* 0x000fe2000c101524 */
[----:B------:R-:W-:Y:S02]  /*9450*/  F2FP.F16.F32.PACK_AB R116, RZ, R116 ;  /* 0x00000074ff74723e */ /* 0x000fe400000000ff */
        /* <DEDUP_REMOVED lines=65> */
[----:B------:R-:W-:Y:S02]  /*9870*/  ISETP.GT.AND P5, PT, R0, RZ, P0 ;  /* 0x000000ff0000720c */ /* 0x000fe400007a4270 */
[----:B------:R-:W-:Y:S02]  /*9880*/  F2FP.F16.F32.PACK_AB R134, RZ, R134 ;  /* 0x00000086ff86723e */ /* 0x000fe400000000ff */
[----:B------:R-:W-:Y:S02]  /*9890*/  F2FP.F16.F32.PACK_AB R135, RZ, R135 ;  /* 0x00000087ff87723e */ /* 0x000fe400000000ff */
[----:B------:R-:W-:Y:S01]  /*98a0*/  F2FP.F16.F32.PACK_AB R136, RZ, R136 ;  /* 0x00000088ff88723e */ /* 0x000fe200000000ff */
[----:B------:R-:W-:Y:S01]  /*98b0*/  @P2 STG.E.U16 desc[UR36][R6.64+0x1b0], R134 ;  /* 0x0001b08606002986 */ /* 0x000fe2000c101524 */
[----:B------:R-:W-:-:S02]  /*98c0*/  F2FP.F16.F32.PACK_AB R137, RZ, R137 ;  /* 0x00000089ff89723e */ /* 0x000fc400000000ff */
[C---:B------:R-:W-:Y:S01]  /*98d0*/  ISETP.GT.AND P1, PT, R0.reuse, 0x8, P1 ;  /* 0x000000080000780c */ /* 0x040fe20000f24270 */
[----:B------:R-:W-:Y:S01]  /*98e0*/  @P3 STG.E.U16 desc[UR36][R6.64+0x1b2], R135 ;  /* 0x0001b28706003986 */ /* 0x000fe2000c101524 */
[C---:B------:R-:W-:Y:S02]  /*98f0*/  ISETP.GT.AND P2, PT, R0.reuse, 0x8, P0 ;  /* 0x000000080000780c */ /* 0x040fe40000744270 */
[C---:B------:R-:W-:Y:S01]  /*9900*/  ISETP.GT.AND P0, PT, R3.reuse, 0xe9, PT ;  /* 0x000000e90300780c */ /* 0x040fe20003f04270 */
[----:B------:R-:W-:Y:S01]  /*9910*/  @P4 STG.E.U16 desc[UR36][R4.64+0x1c0], R136 ;  /* 0x0001c08804004986 */ /* 0x000fe2000c101524 */
[----:B------:R-:W-:Y:S02]  /*9920*/  ISETP.GT.AND P4, PT, R3, 0xe8, PT ;  /* 0x000000e80300780c */ /* 0x000fe40003f84270 */
[----:B------:R-:W-:Y:S01]  /*9930*/  F2FP.F16.F32.PACK_AB R138, RZ, R138 ;  /* 0x0000008aff8a723e */ /* 0x000fe200000000ff */
[----:B------:R-:W-:Y:S01]  /*9940*/  @P5 STG.E.U16 desc[UR36][R4.64+0x1c2], R137 ;  /* 0x0001c28904005986 */ /* 0x000fe2000c101524 */
[----:B------:R-:W-:-:S02]  /*9950*/  ISETP.GT.AND P5, PT, R0, RZ, P4 ;  /* 0x000000ff0000720c */ /* 0x000fc400027a4270 */
[----:B------:R-:W-:Y:S01]  /*9960*/  F2FP.F16.F32.PACK_AB R139, RZ, R139 ;  /* 0x0000008bff8b723e */ /* 0x000fe200000000ff */
[----:B------:R-:W-:Y:S01]  /*9970*/  @P1 STG.E.U16 desc[UR36][R6.64+0x1c0], R138 ;  /* 0x0001c08a06001986 */ /* 0x000fe2000c101524 */
[----:B------:R-:W-:Y:S02]  /*9980*/  F2FP.F16.F32.PACK_AB R140, RZ, R140 ;  /* 0x0000008cff8c723e */ /* 0x000fe400000000ff */
[C---:B------:R-:W-:Y:S01]  /*9990*/  ISETP.GT.AND P3, PT, R0.reuse, RZ, P0 ;  /* 0x000000ff0000720c */ /* 0x040fe20000764270 */
[----:B------:R-:W-:Y:S01]  /*99a0*/  @P2 STG.E.U16 desc[UR36][R6.64+0x1c2], R139 ;  /* 0x0001c28b06002986 */ /* 0x000fe2000c101524 */
[C---:B------:R-:W-:Y:S02]  /*99b0*/  ISETP.GT.AND P4, PT, R0.reuse, 0x8, P4 ;  /* 0x000000080000780c */ /* 0x040fe40002784270 */
[----:B------:R-:W-:Y:S02]  /*99c0*/  F2FP.F16.F32.PACK_AB R141, RZ, R141 ;  /* 0x0000008dff8d723e */ /* 0x000fe400000000ff */
[----:B------:R-:W-:Y:S01]  /*99d0*/  F2FP.F16.F32.PACK_AB R142, RZ, R142 ;  /* 0x0000008eff8e723e */ /* 0x000fe200000000ff */
[----:B------:R-:W-:Y:S01]  /*99e0*/  @P5 STG.E.U16 desc[UR36][R4.64+0x1d0], R140 ;  /* 0x0001d08c04005986 */ /* 0x000fe2000c101524 */
[----:B------:R-:W-:-:S02]  /*99f0*/  ISETP.GT.AND P5, PT, R0, 0x8, P0 ;  /* 0x000000080000780c */ /* 0x000fc400007a4270 */
[----:B------:R-:W-:Y:S02]  /*9a00*/  F2FP.F16.F32.PACK_AB R143, RZ, R143 ;  /* 0x0000008fff8f723e */ /* 0x000fe400000000ff */
[C---:B------:R-:W-:Y:S01]  /*9a10*/  ISETP.GT.AND P0, PT, R3.reuse, 0xf1, PT ;  /* 0x000000f10300780c */ /* 0x040fe20003f04270 */
[----:B------:R-:W-:Y:S01]  /*9a20*/  @P3 STG.E.U16 desc[UR36][R4.64+0x1d2], R141 ;  /* 0x0001d28d04003986 */ /* 0x000fe2000c101524 */
[----:B------:R-:W-:Y:S02]  /*9a30*/  ISETP.GT.AND P3, PT, R3, 0xf0, PT ;  /* 0x000000f00300780c */ /* 0x000fe40003f64270 */
[----:B------:R-:W-:Y:S01]  /*9a40*/  F2FP.F16.F32.PACK_AB R144, RZ, R144 ;  /* 0x00000090ff90723e */ /* 0x000fe200000000ff */
[----:B------:R-:W-:Y:S01]  /*9a50*/  @P4 STG.E.U16 desc[UR36][R6.64+0x1d0], R142 ;  /* 0x0001d08e06004986 */ /* 0x000fe2000c101524 */
[C---:B------:R-:W-:Y:S02]  /*9a60*/  ISETP.GT.AND P4, PT, R0.reuse, RZ, P3 ;  /* 0x000000ff0000720c */ /* 0x040fe40001f84270 */
[----:B------:R-:W-:Y:S01]  /*9a70*/  F2FP.F16.F32.PACK_AB R145, RZ, R145 ;  /* 0x00000091ff91723e */ /* 0x000fe200000000ff */
[----:B------:R-:W-:Y:S01]  /*9a80*/  @P5 STG.E.U16 desc[UR36][R6.64+0x1d2], R143 ;  /* 0x0001d28f06005986 */ /* 0x000fe2000c101524 */
[----:B------:R-:W-:-:S02]  /*9a90*/  ISETP.GT.AND P5, PT, R0, RZ, P0 ;  /* 0x000000ff0000720c */ /* 0x000fc400007a4270 */
[C---:B------:R-:W-:Y:S02]  /*9aa0*/  ISETP.GT.AND P2, PT, R3.reuse, 0xf8, PT ;  /* 0x000000f80300780c */ /* 0x040fe40003f44270 */
[----:B------:R-:W-:Y:S02]  /*9ab0*/  ISETP.GT.AND P1, PT, R3, 0xf9, PT ;  /* 0x000000f90300780c */ /* 0x000fe40003f24270 */
[C---:B------:R-:W-:Y:S02]  /*9ac0*/  ISETP.GT.AND P3, PT, R0.reuse, 0x8, P3 ;  /* 0x000000080000780c */ /* 0x040fe40001f64270 */
[C---:B------:R-:W-:Y:S01]  /*9ad0*/  ISETP.GT.AND P0, PT, R0.reuse, 0x8, P0 ;  /* 0x000000080000780c */ /* 0x040fe20000704270 */
[----:B------:R-:W-:Y:S01]  /*9ae0*/  @P4 STG.E.U16 desc[UR36][R4.64+0x1e0], R144 ;  /* 0x0001e09004004986 */ /* 0x000fe2000c101524 */
[C---:B------:R-:W-:Y:S02]  /*9af0*/  ISETP.GT.AND P4, PT, R0.reuse, RZ, P1 ;  /* 0x000000ff0000720c */ /* 0x040fe40000f84270 */
[----:B------:R-:W-:Y:S01]  /*9b00*/  F2FP.F16.F32.PACK_AB R146, RZ, R146 ;  /* 0x00000092ff92723e */ /* 0x000fe200000000ff */
[----:B------:R-:W-:Y:S01]  /*9b10*/  @P5 STG.E.U16 desc[UR36][R4.64+0x1e2], R145 ;  /* 0x0001e29104005986 */ /* 0x000fe2000c101524 */
[----:B------:R-:W-:-:S02]  /*9b20*/  ISETP.GT.AND P5, PT, R0, RZ, P2 ;  /* 0x000000ff0000720c */ /* 0x000fc400017a4270 */
[C---:B------:R-:W-:Y:S02]  /*9b30*/  ISETP.GT.AND P2, PT, R0.reuse, 0x8, P2 ;  /* 0x000000080000780c */ /* 0x040fe40001744270 */
[----:B------:R-:W-:Y:S01]  /*9b40*/  F2FP.F16.F32.PACK_AB R147, RZ, R147 ;  /* 0x00000093ff93723e */ /* 0x000fe200000000ff */
[----:B------:R-:W-:Y:S01]  /*9b50*/  @P3 STG.E.U16 desc[UR36][R6.64+0x1e0], R146 ;  /* 0x0001e09206003986 */ /* 0x000fe2000c101524 */
[----:B------:R-:W-:Y:S02]  /*9b60*/  ISETP.GT.AND P1, PT, R0, 0x8, P1 ;  /* 0x000000080000780c */ /* 0x000fe40000f24270 */
[----:B------:R-:W-:Y:S01]  /*9b70*/  F2FP.F16.F32.PACK_AB R148, RZ, R148 ;  /* 0x00000094ff94723e */ /* 0x000fe200000000ff */
[----:B------:R-:W-:Y:S01]  /*9b80*/  @P0 STG.E.U16 desc[UR36][R6.64+0x1e2], R147 ;  /* 0x0001e29306000986 */ /* 0x000fe2000c101524 */
[----:B------:R-:W-:Y:S02]  /*9b90*/  F2FP.F16.F32.PACK_AB R149, RZ, R149 ;  /* 0x00000095ff95723e */ /* 0x000fe400000000ff */
[----:B------:R-:W-:Y:S01]  /*9ba0*/  F2FP.F16.F32.PACK_AB R150, RZ, R150 ;  /* 0x00000096ff96723e */ /* 0x000fe200000000ff */
[----:B------:R-:W-:Y:S01]  /*9bb0*/  @P5 STG.E.U16 desc[UR36][R4.64+0x1f0], R148 ;  /* 0x0001f09404005986 */ /* 0x000fe2000c101524 */
[----:B------:R-:W-:-:S03]  /*9bc0*/  F2FP.F16.F32.PACK_AB R151, RZ, R151 ;  /* 0x00000097ff97723e */ /* 0x000fc600000000ff */
[----:B------:R0:W-:Y:S02]  /*9bd0*/  @P4 STG.E.U16 desc[UR36][R4.64+0x1f2], R149 ;  /* 0x0001f29504004986 */ /* 0x0001e4000c101524 */
[----:B0-----:R-:W-:Y:S02]  /*9be0*/  @P2 IMAD.MOV.U32 R4, RZ, RZ, R6 ;  /* 0x000000ffff042224 */ /* 0x001fe400078e0006 */
[----:B------:R-:W-:-:S05]  /*9bf0*/  @P2 IMAD.MOV.U32 R5, RZ, RZ, R7 ;  /* 0x000000ffff052224 */ /* 0x000fca00078e0007 */
[----:B------:R0:W-:Y:S04]  /*9c00*/  @P2 STG.E.U16 desc[UR36][R4.64+0x1f0], R150 ;  /* 0x0001f09604002986 */ /* 0x0001e8000c101524 */
[----:B------:R0:W-:Y:S02]  /*9c10*/  @P1 STG.E.U16 desc[UR36][R6.64+0x1f2], R151 ;  /* 0x0001f29706001986 */ /* 0x0001e4000c101524 */
.L_x_286:
[----:B------:R-:W-:Y:S05]  /*9c20*/  BSYNC B0 ;  /* 0x0000000000007941 */ /* 0x000fea0003800000 */
.L_x_32:
[----:B------:R-:W-:Y:S01]  /*9c30*/  ULDC UR4, c[0x0][0xc] ;  /* 0x0000030000047ab9 */ /* 0x000fe20000000800 */
[----:B------:R-:W-:Y:S01]  /*9c40*/  ULDC UR5, c[0x0][0x10] ;  /* 0x0000040000057ab9 */ /* 0x000fe20000000800 */
[----:B0-----:R-:W0:Y:S01]  /*9c50*/  LDC R3, c[0x0][0x14] ;  /* 0x00000500ff037b82 */ /* 0x001e220000000800 */
[----:B------:R-:W-:Y:S01]  /*9c60*/  UIMAD.WIDE.U32 UR4, UR4, UR5, URZ ;  /* 0x00000005040472a5 */ /* 0x000fe2000f8e003f */
[----:B------:R-:W-:Y:S01]  /*9c70*/  PRMT R0, RZ, 0x7610, R0 ;  /* 0x00007610ff007816 */ /* 0x000fe20000000000 */
[----:B------:R-:W-:Y:S02]  /*9c80*/  IMAD.MOV.U32 R153, RZ, RZ, -0x1 ;  /* 0xffffffffff997424 */ /* 0x000fe400078e00ff */
[----:B------:R-:W-:Y:S02]  /*9c90*/  IMAD.MOV.U32 R23, RZ, RZ, -0x1 ;  /* 0xffffffffff177424 */ /* 0x000fe400078e00ff */
[----:B0-----:R-:W-:-:S04]  /*9ca0*/  IMAD.WIDE.U32 R16, R3, UR4, R16 ;  /* 0x0000000403107c25 */ /* 0x001fc8000f8e0010 */
[----:B------:R-:W-:Y:S01]  /*9cb0*/  IMAD R3, R3, UR5, RZ ;  /* 0x0000000503037c24 */ /* 0x000fe2000f8e02ff */
[----:B------:R-:W-:Y:S02]  /*9cc0*/  ULDC.64 UR4, c[0x0][0x650] ;  /* 0x0001940000047ab9 */ /* 0x000fe40000000a00 */
[----:B------:R-:W-:Y:S01]  /*9cd0*/  ISETP.GE.U32.AND P0, PT, R16, UR4, PT ;  /* 0x0000000410007c0c */ /* 0x000fe2000bf06070 */
[----:B------:R-:W-:-:S05]  /*9ce0*/  IMAD.IADD R17, R17, 0x1, R3 ;  /* 0x0000000111117824 */ /* 0x000fca00078e0203 */
[----:B------:R-:W-:-:S13]  /*9cf0*/  ISETP.GE.U32.AND.EX P0, PT, R17, UR5, PT, P0 ;  /* 0x0000000511007c0c */ /* 0x000fda000bf06100 */
[----:B------:R-:W-:Y:S05]  /*9d00*/  @P0 BRA `(.L_x_287) ;  /* 0x0000000400640947 */ /* 0x000fea0003800000 */
[----:B------:R-:W0:Y:S01]  /*9d10*/  S2R R12, SR_CTAID.X ;  /* 0x00000000000c7919 */ /* 0x000e220000002500 */
[----:B------:R-:W0:Y:S01]  /*9d20*/  LDC.64 R10, c[0x0][0x628] ;  /* 0x00018a00ff0a7b82 */ /* 0x000e220000000a00 */
[----:B------:R-:W-:Y:S01]  /*9d30*/  ULDC UR4, c[0x0][0x150] ;  /* 0x0000540000047ab9 */ /* 0x000fe20000000800 */
[----:B-1234-:R-:W-:Y:S01]  /*9d40*/  IMAD.MOV.U32 R8, RZ, RZ, R16 ;  /* 0x000000ffff087224 */ /* 0x01efe200078e0010 */
[----:B-----5:R-:W1:Y:S01]  /*9d50*/  S2R R24, SR_CTAID.Y ;  /* 0x0000000000187919 */ /* 0x020e620000002600 */
[----:B------:R-:W-:-:S04]  /*9d60*/  IMAD.MOV.U32 R9, RZ, RZ, R17 ;  /* 0x000000ffff097224 */ /* 0x000fc800078e0011 */
[----:B------:R-:W2:Y:S08]  /*9d70*/  LDC R21, c[0x0][0x144] ;  /* 0x00005100ff157b82 */ /* 0x000eb00000000800 */
[----:B------:R-:W3:Y:S08]  /*9d80*/  LDC R0, c[0x0][0x630] ;  /* 0x00018c00ff007b82 */ /* 0x000ef00000000800 */
[----:B------:R-:W4:Y:S01]  /*9d90*/  LDC.64 R14, c[0x0][0x620] ;  /* 0x00018800ff0e7b82 */ /* 0x000f220000000a00 */
[----:B0-----:R-:W-:-:S04]  /*9da0*/  ISETP.NE.U32.AND P0, PT, R10, RZ, PT ;  /* 0x000000ff0a00720c */ /* 0x001fc80003f05070 */
[----:B------:R-:W-:Y:S02]  /*9db0*/  ISETP.NE.AND.EX P0, PT, R11, RZ, PT, P0 ;  /* 0x000000ff0b00720c */ /* 0x000fe40003f05300 */
[----:B------:R-:W-:-:S05]  /*9dc0*/  I2FP.F32.U32 R3, R12 ;  /* 0x0000000c00037245 */ /* 0x000fca0000201000 */
[----:B------:R-:W-:-:S04]  /*9dd0*/  FMUL R3, R3, UR4 ;  /* 0x0000000403037c20 */ /* 0x000fc80008400000 */
[----:B------:R0:W0:Y:S02]  /*9de0*/  F2I.U32.TRUNC.NTZ R20, R3 ;  /* 0x0000000300147305 */ /* 0x000024000020f000 */
[----:B-123--:R-:W-:Y:S05]  /*9df0*/  @!P0 BRA `(.L_x_288) ;  /* 0x0000000000288947 */ /* 0x00efea0003800000 */
[----:B0-----:R-:W0:Y:S02]  /*9e00*/  LDC R3, c[0x0][0x634] ;  /* 0x00018d00ff037b82 */ /* 0x001e240000000800 */
        /* <DEDUP_REMOVED lines=9> */
.L_x_288:
[----:B------:R-:W1:Y:S01]  /*9ea0*/  LDC.64 R28, c[0x0][0x640] ;  /* 0x00019000ff1c7b82 */ /* 0x000e620000000a00 */
[-CC-:B------:R-:W-:Y:S01]  /*9eb0*/  SHF.R.U64 R23, R8, R0.reuse, R9.reuse ;  /* 0x0000000008177219 */ /* 0x180fe20000001209 */
[----:B0-----:R-:W-:Y:S01]  /*9ec0*/  IMAD.MOV R20, RZ, RZ, -R20 ;  /* 0x000000ffff147224 */ /* 0x001fe200078e0a14 */
[----:B------:R-:W-:Y:S01]  /*9ed0*/  SHF.R.U32.HI R0, RZ, R0, R9 ;  /* 0x00000000ff007219 */ /* 0x000fe20000011609 */
[----:B------:R-:W-:Y:S01]  /*9ee0*/  ULDC UR4, c[0x0][0x154] ;  /* 0x0000550000047ab9 */ /* 0x000fe20000000800 */
[----:B------:R-:W-:Y:S01]  /*9ef0*/  IADD3 R3, P0, RZ, -R23, RZ ;  /* 0x80000017ff037210 */ /* 0x000fe20007f1e0ff */
[----:B------:R-:W-:Y:S02]  /*9f00*/  IMAD R21, R21, R20, R12 ;  /* 0x0000001415157224 */ /* 0x000fe400078e020c */
[----:B------:R-:W0:Y:S01]  /*9f10*/  LDC R6, c[0x0][0x618] ;  /* 0x00018600ff067b82 */ /* 0x000e220000000800 */
[----:B------:R-:W-:Y:S02]  /*9f20*/  IMAD.MOV.U32 R7, RZ, RZ, 0x1 ;  /* 0x00000001ff077424 */ /* 0x000fe400078e00ff */
[----:B------:R-:W-:-:S04]  /*9f30*/  IMAD.X R5, RZ, RZ, ~R0, P0 ;  /* 0x000000ffff057224 */ /* 0x000fc800000e0e00 */
[-C--:B----4-:R-:W-:Y:S01]  /*9f40*/  IMAD R0, R5, R14.reuse, RZ ;  /* 0x0000000e05007224 */ /* 0x090fe200078e02ff */
[----:B------:R-:W2:Y:S01]  /*9f50*/  LDC R8, c[0x0][0x608] ;  /* 0x00018200ff087b82 */ /* 0x000ea20000000800 */
[----:B------:R-:W-:-:S04]  /*9f60*/  IMAD.WIDE.U32 R4, R3, R14, R16 ;  /* 0x0000000e03047225 */ /* 0x000fc800078e0010 */
[----:B------:R-:W-:Y:S01]  /*9f70*/  IMAD R3, R3, R15, R0 ;  /* 0x0000000f03037224 */ /* 0x000fe200078e0200 */
[----:B------:R-:W-:Y:S02]  /*9f80*/  I2FP.F32.U32 R0, R24 ;  /* 0x0000001800007245 */ /* 0x000fe40000201000 */
[----:B------:R-:W3:Y:S01]  /*9f90*/  LDC R26, c[0x0][0x658] ;  /* 0x00019600ff1a7b82 */ /* 0x000ee20000000800 */
[----:B------:R-:W-:Y:S01]  /*9fa0*/  IMAD.IADD R3, R5, 0x1, R3 ;  /* 0x0000000105037824 */ /* 0x000fe200078e0203 */
[----:B-1----:R-:W-:Y:S01]  /*9fb0*/  ISETP.NE.U32.AND P0, PT, R28, RZ, PT ;  /* 0x000000ff1c00720c */ /* 0x002fe20003f05070 */
[----:B------:R-:W-:Y:S01]  /*9fc0*/  FMUL R0, R0, UR4 ;  /* 0x0000000400007c20 */ /* 0x000fe20008400000 */
[----:B------:R-:W-:Y:S02]  /*9fd0*/  IMAD.MOV.U32 R5, RZ, RZ, -0x1 ;  /* 0xffffffffff057424 */ /* 0x000fe400078e00ff */
[----:B------:R-:W-:Y:S01]  /*9fe0*/  ISETP.NE.AND.EX P0, PT, R29, RZ, PT, P0 ;  /* 0x000000ff1d00720c */ /* 0x000fe20003f05300 */
[----:B------:R1:W4:Y:S01]  /*9ff0*/  F2I.U32.TRUNC.NTZ R13, R0 ;  /* 0x00000000000d7305 */ /* 0x000322000020f000 */
[----:B------:R-:W1:Y:S01]  /*a000*/  LDC R15, c[0x0][0x148] ;  /* 0x00005200ff0f7b82 */ /* 0x000e620000000800 */
[----:B0-----:R-:W-:-:S02]  /*a010*/  SHF.R.U64 R12, R4, R6, R3 ;  /* 0x00000006040c7219 */ /* 0x001fc40000001203 */
[----:B------:R-:W-:-:S05]  /*a020*/  SHF.R.U32.HI R3, RZ, R6, R3 ;  /* 0x00000006ff037219 */ /* 0x000fca0000011603 */
[----:B------:R-:W0:Y:S01]  /*a030*/  LDC R20, c[0x0][0x600] ;  /* 0x00018000ff147b82 */ /* 0x000e220000000800 */
[-CC-:B--2---:R-:W-:Y:S02]  /*a040*/  SHF.R.U64 R10, R12, R8.reuse, R3.reuse ;  /* 0x000000080c0a7219 */ /* 0x184fe40000001203 */
[----:B------:R-:W-:-:S05]  /*a050*/  SHF.R.U32.HI R3, RZ, R8, R3 ;  /* 0x00000008ff037219 */ /* 0x000fca0000011603 */
[----:B------:R-:W2:Y:S01]  /*a060*/  LDC R27, c[0x0][0x648] ;  /* 0x00019200ff1b7b82 */ /* 0x000ea20000000800 */
[-C--:B---3--:R-:W-:Y:S02]  /*a070*/  SHF.L.U32 R4, R5, R26.reuse, RZ ;  /* 0x0000001a05047219 */ /* 0x088fe400000006ff */
[--C-:B------:R-:W-:Y:S02]  /*a080*/  SHF.R.U64 R14, R10, R26, R3.reuse ;  /* 0x0000001a0a0e7219 */ /* 0x100fe40000001203 */
[----:B------:R-:W-:Y:S02]  /*a090*/  LOP3.LUT R25, RZ, R4, RZ, 0x33, !PT ;  /* 0x00000004ff197212 */ /* 0x000fe400078e33ff */
[-C--:B------:R-:W-:Y:S01]  /*a0a0*/  SHF.R.U32.HI R5, RZ, R26.reuse, R3 ;  /* 0x0000001aff057219 */ /* 0x080fe20000011603 */
[----:B------:R-:W3:Y:S01]  /*a0b0*/  LDC R30, c[0x0][0x638] ;  /* 0x00018e00ff1e7b82 */ /* 0x000ee20000000800 */
[----:B------:R-:W-:Y:S01]  /*a0c0*/  SHF.L.U32 R154, R7, R26, RZ ;  /* 0x0000001a079a7219 */ /* 0x000fe200000006ff */
[----:B------:R-:W-:-:S06]  /*a0d0*/  IMAD.MOV.U32 R4, RZ, RZ, R14 ;  /* 0x000000ffff047224 */ /* 0x000fcc00078e000e */
[----:B------:R-:W0:Y:S01]  /*a0e0*/  LDC R31, c[0x0][0x610] ;  /* 0x00018400ff1f7b82 */ /* 0x000e220000000800 */
[----:B----4-:R-:W-:Y:S05]  /*a0f0*/  @!P0 BRA `(.L_x_289) ;  /* 0x0000000000288947 */ /* 0x010fea0003800000 */
        /* <DEDUP_REMOVED lines=10> */
.L_x_289:
[----:B------:R-:W-:Y:S01]  /*a1a0*/  ISETP.NE.AND P0, PT, R2, 0x1, PT ;  /* 0x000000010200780c */ /* 0x000fe20003f05270 */
[----:B0-----:R-:W-:Y:S01]  /*a1b0*/  VIADD R7, R20, 0xffffffff ;  /* 0xffffffff14077836 */ /* 0x001fe20000000000 */
[----:B-12---:R-:W-:Y:S01]  /*a1c0*/  SHF.R.U64 R0, R4, R27, R5 ;  /* 0x0000001b04007219 */ /* 0x006fe20000001205 */
[----:B------:R-:W-:Y:S01]  /*a1d0*/  IMAD.MOV R13, RZ, RZ, -R13 ;  /* 0x000000ffff0d7224 */ /* 0x000fe200078e0a0d */
[----:B------:R-:W-:Y:S01]  /*a1e0*/  LOP3.LUT R5, R10, R25, RZ, 0xc0, !PT ;  /* 0x000000190a057212 */ /* 0x000fe200078ec0ff */
[----:B------:R-:W-:Y:S02]  /*a1f0*/  IMAD.MOV.U32 R4, RZ, RZ, 0x1 ;  /* 0x00000001ff047424 */ /* 0x000fe400078e00ff */
[----:B------:R-:W-:Y:S02]  /*a200*/  IMAD.MOV R3, RZ, RZ, -R0 ;  /* 0x000000ffff037224 */ /* 0x000fe400078e0a00 */
[----:B------:R-:W-:Y:S01]  /*a210*/  IMAD R154, R154, R0, R5 ;  /* 0x000000009a9a7224 */ /* 0x000fe200078e0205 */
[----:B------:R-:W-:Y:S01]  /*a220*/  LOP3.LUT R5, R12, R7, RZ, 0xc0, !PT ;  /* 0x000000070c057212 */ /* 0x000fe200078ec0ff */
[----:B---3--:R-:W-:-:S02]  /*a230*/  IMAD R0, R3, R30, R14 ;  /* 0x0000001e03007224 */ /* 0x008fc400078e020e */
[----:B------:R-:W-:Y:S02]  /*a240*/  @P0 IMAD R21, R15, R13, R24 ;  /* 0x0000000d0f150224 */ /* 0x000fe400078e0218 */
[----:B------:R-:W-:Y:S01]  /*a250*/  IMAD R3, R0, R20, R5 ;  /* 0x0000001400037224 */ /* 0x000fe200078e0205 */
[----:B------:R-:W-:Y:S01]  /*a260*/  PRMT R0, R4, 0x7610, R0 ;  /* 0x0000761004007816 */ /* 0x000fe20000000000 */
[----:B------:R-:W-:-:S05]  /*a270*/  IMAD R154, R154, R31, R21 ;  /* 0x0000001f9a9a7224 */ /* 0x000fca00078e0215 */
[----:B------:R-:W-:Y:S02]  /*a280*/  SEL R153, R3, R154, !P0 ;  /* 0x0000009a03997207 */ /* 0x000fe40004000000 */
[----:B------:R-:W-:-:S07]  /*a290*/  SEL R154, R154, R3, !P0 ;  /* 0x000000039a9a7207 */ /* 0x000fce0004000000 */
.L_x_287:
[----:B------:R-:W-:-:S13]  /*a2a0*/  LOP3.LUT P0, RZ, R0, 0xff, RZ, 0xc0, !PT ;  /* 0x000000ff00ff7812 */ /* 0x000fda000780c0ff */
[----:B------:R-:W-:Y:S05]  /*a2b0*/  @P0 BRA `(.L_x_290) ;  /* 0xffffff6c00d00947 */ /* 0x000fea000383ffff */
[----:B------:R-:W-:Y:S05]  /*a2c0*/  EXIT ;  /* 0x000000000000794d */ /* 0x000fea0003800000 */
.L_x_7:
[----:B0-----:R-:W-:Y:S01]  /*a2d0*/  ULDC.64 UR4, c[0x0][0x650] ;  /* 0x0001940000047ab9 */ /* 0x001fe20000000a00 */
        /* <DEDUP_REMOVED lines=25> */
.L_x_292:
[----:B------:R-:W0:Y:S01]  /*a470*/  LDC.64 R28, c[0x0][0x640] ;  /* 0x00019000ff1c7b82 */ /* 0x000e220000000a00 */
[-CC-:B------:R-:W-:Y:S01]  /*a480*/  SHF.R.U64 R22, R12, R6.reuse, R13.reuse ;  /* 0x000000060c167219 */ /* 0x180fe2000000120d */
[----:B------:R-:W-:Y:S01]  /*a490*/  IMAD.MOV.U32 R30, RZ, RZ, 0x1 ;  /* 0x00000001ff1e7424 */ /* 0x000fe200078e00ff */
[----:B------:R-:W-:Y:S02]  /*a4a0*/  SHF.R.U32.HI R6, RZ, R6, R13 ;  /* 0x00000006ff067219 */ /* 0x000fe4000001160d */
        /* <DEDUP_REMOVED lines=8> */
[----:B------:R-:W-:Y:S01]  /*a530*/  IMAD.IADD R9, R9, 0x1, R11 ;  /* 0x0000000109097824 */ /* 0x000fe200078e020b */
[----:B0-----:R-:W-:-:S04]  /*a540*/  ISETP.NE.U32.AND P0, PT, R28, RZ, PT ;  /* 0x000000ff1c00720c */ /* 0x001fc80003f05070 */
[----:B------:R-:W-:Y:S02]  /*a550*/  ISETP.NE.AND.EX P0, PT, R29, RZ, PT, P0 ;  /* 0x000000ff1d00720c */ /* 0x000fe40003f05300 */
[----:B------:R-:W0:Y:S01]  /*a560*/  LDC R20, c[0x0][0x600] ;  /* 0x00018000ff147b82 */ /* 0x000e220000000800 */
[-CC-:B-1----:R-:W-:Y:S01]  /*a570*/  SHF.R.U64 R14, R8, R10.reuse, R9.reuse ;  /* 0x0000000a080e7219 */ /* 0x182fe20000001209 */
[----:B------:R-:W-:Y:S01]  /*a580*/  IMAD.MOV.U32 R8, RZ, RZ, -0x1 ;  /* 0xffffffffff087424 */ /* 0x000fe200078e00ff */
[----:B------:R-:W-:-:S05]  /*a590*/  SHF.R.U32.HI R9, RZ, R10, R9 ;  /* 0x0000000aff097219 */ /* 0x000fca0000011609 */
[----:B------:R-:W1:Y:S01]  /*a5a0*/  LDC R26, c[0x0][0x648] ;  /* 0x00019200ff1a7b82 */ /* 0x000e620000000800 */
[-CC-:B--2---:R-:W-:Y:S02]  /*a5b0*/  SHF.R.U64 R21, R14, R12.reuse, R9.reuse ;  /* 0x0000000c0e157219 */ /* 0x184fe40000001209 */
[----:B------:R-:W-:-:S05]  /*a5c0*/  SHF.R.U32.HI R6, RZ, R12, R9 ;  /* 0x0000000cff067219 */ /* 0x000fca0000011609 */
[----:B------:R-:W2:Y:S01]  /*a5d0*/  LDC R27, c[0x0][0x638] ;  /* 0x00018e00ff1b7b82 */ /* 0x000ea20000000800 */
[-C--:B---3--:R-:W-:Y:S02]  /*a5e0*/  SHF.L.U32 R8, R8, R25.reuse, RZ ;  /* 0x0000001908087219 */ /* 0x088fe400000006ff */
[-CC-:B------:R-:W-:Y:S02]  /*a5f0*/  SHF.R.U64 R23, R21, R25.reuse, R6.reuse ;  /* 0x0000001915177219 */ /* 0x180fe40000001206 */
[----:B------:R-:W-:Y:S02]  /*a600*/  LOP3.LUT R32, RZ, R8, RZ, 0x33, !PT ;  /* 0x00000008ff207212 */ /* 0x000fe400078e33ff */
[----:B------:R-:W-:Y:S01]  /*a610*/  SHF.R.U32.HI R9, RZ, R25, R6 ;  /* 0x00000019ff097219 */ /* 0x000fe20000011606 */
[----:B------:R-:W3:Y:S01]  /*a620*/  LDC R31, c[0x0][0x610] ;  /* 0x00018400ff1f7b82 */ /* 0x000ee20000000800 */
[----:B------:R-:W-:Y:S01]  /*a630*/  IMAD.MOV.U32 R8, RZ, RZ, R23 ;  /* 0x000000ffff087224 */ /* 0x000fe200078e0017 */
[----:B------:R-:W-:Y:S06]  /*a640*/  @!P0 BRA `(.L_x_293) ;  /* 0x0000000000288947 */ /* 0x000fec0003800000 */
        /* <DEDUP_REMOVED lines=10> */
.L_x_293:
[----:B------:R-:W-:Y:S02]  /*a6f0*/  ISETP.NE.AND P0, PT, R2, 0x1, PT ;  /* 0x000000010200780c */ /* 0x000fe40003f05270 */
[----:B-1----:R-:W-:Y:S01]  /*a700*/  SHF.R.U64 R6, R8, R26, R9 ;  /* 0x0000001a08067219 */ /* 0x002fe20000001209 */
[----:B0-----:R-:W-:Y:S01]  /*a710*/  VIADD R9, R20, 0xffffffff ;  /* 0xffffffff14097836 */ /* 0x001fe20000000000 */
[----:B------:R-:W-:Y:S02]  /*a720*/  SHF.L.U32 R30, R30, R25, RZ ;  /* 0x000000191e1e7219 */ /* 0x000fe400000006ff */
[----:B------:R-:W-:Y:S01]  /*a730*/  LOP3.LUT R5, R21, R32, RZ, 0xc0, !PT ;  /* 0x0000002015057212 */ /* 0x000fe200078ec0ff */
[----:B------:R-:W-:-:S04]  /*a740*/  IMAD.MOV R8, RZ, RZ, -R6 ;  /* 0x000000ffff087224 */ /* 0x000fc800078e0a06 */
[----:B------:R-:W-:Y:S01]  /*a750*/  IMAD R6, R30, R6, R5 ;  /* 0x000000061e067224 */ /* 0x000fe200078e0205 */
[----:B------:R-:W-:Y:S01]  /*a760*/  LOP3.LUT R5, R14, R9, RZ, 0xc0, !PT ;  /* 0x000000090e057212 */ /* 0x000fe200078ec0ff */
[----:B------:R-:W-:Y:S02]  /*a770*/  @P0 IMAD R3, R7, R24, R4 ;  /* 0x0000001807030224 */ /* 0x000fe400078e0204 */
[----:B--2---:R-:W-:Y:S02]  /*a780*/  IMAD R4, R8, R27, R23 ;  /* 0x0000001b08047224 */ /* 0x004fe400078e0217 */
[----:B---3--:R-:W-:Y:S02]  /*a790*/  IMAD R3, R6, R31, R3 ;  /* 0x0000001f06037224 */ /* 0x008fe400078e0203 */
[----:B------:R-:W-:Y:S02]  /*a7a0*/  IMAD R4, R4, R20, R5 ;  /* 0x0000001404047224 */ /* 0x000fe400078e0205 */
[----:B------:R-:W-:-:S02]  /*a7b0*/  IMAD.MOV.U32 R8, RZ, RZ, 0x1 ;  /* 0x00000001ff087424 */ /* 0x000fc400078e00ff */
[----:B------:R-:W-:Y:S01]  /*a7c0*/  IMAD.MOV.U32 R6, RZ, RZ, R22 ;  /* 0x000000ffff067224 */ /* 0x000fe200078e0016 */
[----:B------:R-:W-:Y:S02]  /*a7d0*/  SEL R20, R4, R3, !P0 ;  /* 0x0000000304147207 */ /* 0x000fe40004000000 */
[----:B------:R-:W-:-:S07]  /*a7e0*/  SEL R21, R3, R4, !P0 ;  /* 0x0000000403157207 */ /* 0x000fce0004000000 */
.L_x_291:
[----:B------:R-:W-:-:S08]  /*a7f0*/  NOP ;  /* 0x0000000000007918 */ /* 0x000fd00000000000 */
[----:B------:R-:W0:-:S00]  /*a800*/  USETMAXREG.DEALLOC.CTAPOOL 0x28 ;  /* 0x00000028000079c8 */ /* 0x000e0000080e0500 */
[----:B0-----:R-:W-:-:S13]  /*a810*/  ISETP.NE.AND P0, PT, R0, RZ, PT ;  /* 0x000000ff0000720c */ /* 0x001fda0003f05270 */
[----:B------:R-:W-:Y:S05]  /*a820*/  @P0 EXIT ;  /* 0x000000000000094d */ /* 0x000fea0003800000 */
[----:B------:R-:W-:Y:S01]  /*a830*/  LOP3.LUT P0, RZ, R8, 0xff, RZ, 0xc0, !PT ;  /* 0x000000ff08ff7812 */ /* 0x000fe2000780c0ff */
[----:B------:R-:W-:Y:S02]  /*a840*/  IMAD.MOV.U32 R0, RZ, RZ, 0x1 ;  /* 0x00000001ff007424 */ /* 0x000fe400078e00ff */
[----:B------:R-:W-:-:S10]  /*a850*/  IMAD.MOV.U32 R3, RZ, RZ, RZ ;  /* 0x000000ffff037224 */ /* 0x000fd400078e00ff */
[----:B------:R-:W-:Y:S05]  /*a860*/  @!P0 BRA `(.L_x_294) ;  /* 0x0000000c00448947 */ /* 0x000fea0003800000 */
[----:B------:R-:W0:Y:S01]  /*a870*/  LDC R0, c[0x0][0x28c] ;  /* 0x0000a300ff007b82 */ /* 0x000e220000000800 */
[----:B------:R-:W1:Y:S01]  /*a880*/  S2R R9, SR_CgaCtaId ;  /* 0x0000000000097919 */ /* 0x000e620000008800 */
[----:B------:R-:W-:Y:S01]  /*a890*/  ULDC UR5, c[0x0][0x600] ;  /* 0x0001800000057ab9 */ /* 0x000fe20000000800 */
[----:B------:R-:W-:Y:S01]  /*a8a0*/  ULDC UR4, c[0x0][0xc] ;  /* 0x0000030000047ab9 */ /* 0x000fe20000000800 */
[----:B------:R-:W-:Y:S01]  /*a8b0*/  UIADD3 UR16, UR5, -0x1, URZ ;  /* 0xffffffff05107890 */ /* 0x000fe2000fffe03f */
[----:B------:R-:W-:Y:S01]  /*a8c0*/  BSSY B0, `(.L_x_294) ;  /* 0x00000cb000007945 */ /* 0x000fe20003800000 */
[----:B------:R-:W-:Y:S01]  /*a8d0*/  ULDC UR6, c[0x0][0x658] ;  /* 0x0001960000067ab9 */ /* 0x000fe20000000800 */
[----:B------:R-:W-:Y:S01]  /*a8e0*/  ULDC UR5, c[0x0][0x10] ;  /* 0x0000040000057ab9 */ /* 0x000fe20000000800 */
[----:B------:R-:W-:Y:S01]  /*a8f0*/  UMOV UR7, 0xffffffff ;  /* 0xffffffff00077882 */ /* 0x000fe20000000000 */
[----:B------:R-:W-:Y:S01]  /*a900*/  UMOV UR8, 0x1 ;  /* 0x0000000100087882 */ /* 0x000fe20000000000 */
[----:B------:R-:W-:Y:S01]  /*a910*/  UIMAD.WIDE.U32 UR4, UR4, UR5, URZ ;  /* 0x00000005040472a5 */ /* 0x000fe2000f8e003f */
[----:B------:R-:W-:Y:S01]  /*a920*/  IMAD.MOV.U32 R10, RZ, RZ, 0x1 ;  /* 0x00000001ff0a7424 */ /* 0x000fe200078e00ff */
[----:B------:R-:W-:Y:S01]  /*a930*/  USHF.L.U32 UR7, UR7, UR6, URZ ;  /* 0x0000000607077299 */ /* 0x000fe2000800063f */
[----:B------:R-:W-:Y:S01]  /*a940*/  LOP3.LUT R13, R19, 0x2, RZ, 0xfc, !PT ;  /* 0x00000002130d7812 */ /* 0x000fe200078efcff */
[----:B------:R-:W-:-:S02]  /*a950*/  USHF.L.U32 UR18, UR8, UR6, URZ ;  /* 0x0000000608127299 */ /* 0x000fc4000800063f */
[----:B------:R-:W-:Y:S01]  /*a960*/  ULOP3.LUT UR17, URZ, UR7, URZ, 0x33, !UPT ;  /* 0x000000073f117292 */ /* 0x000fe2000f8e333f */
[----:B------:R-:W-:Y:S01]  /*a970*/  ULDC UR6, c[0x0][0x14] ;  /* 0x0000050000067ab9 */ /* 0x000fe20000000800 */
[----:B------:R-:W-:Y:S01]  /*a980*/  ULDC.64 UR22, c[0x0][0x198] ;  /* 0x0000660000167ab9 */ /* 0x000fe20000000a00 */
[----:B------:R-:W-:Y:S02]  /*a990*/  UIMAD.WIDE.U32 UR20, UR4, UR6, URZ ;  /* 0x00000006041472a5 */ /* 0x000fe4000f8e003f */
[----:B------:R-:W-:Y:S01]  /*a9a0*/  UIMAD UR13, UR5, UR6, URZ ;  /* 0x00000006050d72a4 */ /* 0x000fe2000f8e023f */
[----:B0-----:R-:W-:-:S03]  /*a9b0*/  VIADD R0, R0, 0x3f ;  /* 0x0000003f00007836 */ /* 0x001fc60000000000 */
[----:B------:R-:W-:Y:S02]  /*a9c0*/  UIADD3 UR13, UR21, UR13, URZ ;  /* 0x0000000d150d7290 */ /* 0x000fe4000fffe03f */
[----:B------:R-:W-:-:S04]  /*a9d0*/  SHF.R.S32.HI R3, RZ, 0x1f, R0 ;  /* 0x0000001fff037819 */ /* 0x000fc80000011400 */
[----:B------:R-:W-:Y:S01]  /*a9e0*/  LEA.HI R8, R3, R0, RZ, 0x6 ;  /* 0x0000000003087211 */ /* 0x000fe200078f30ff */
[----:B-1----:R-:W-:Y:S02]  /*a9f0*/  IMAD.SHL.U32 R11, R9, 0x80, RZ ;  /* 0x00000080090b7824 */ /* 0x002fe400078e00ff */
[----:B------:R-:W-:Y:S01]  /*aa00*/  IMAD.MOV.U32 R0, RZ, RZ, 0x1 ;  /* 0x00000001ff007424 */ /* 0x000fe200078e00ff */
[----:B------:R-:W-:Y:S01]  /*aa10*/  SHF.R.S32.HI R8, RZ, 0x6, R8 ;  /* 0x00000006ff087819 */ /* 0x000fe20000011408 */
[----:B------:R-:W-:Y:S01]  /*aa20*/  IMAD.MOV.U32 R3, RZ, RZ, RZ ;  /* 0x000000ffff037224 */ /* 0x000fe200078e00ff */
[----:B------:R-:W-:Y:S01]  /*aa30*/  LOP3.LUT R11, R11, 0x80, RZ, 0xc0, !PT ;  /* 0x000000800b0b7812 */ /* 0x000fe200078ec0ff */
[----:B------:R-:W-:Y:S02]  /*aa40*/  IMAD.SHL.U32 R9, R9, 0x2000, RZ ;  /* 0x0000200009097824 */ /* 0x000fe400078e00ff */
[----:B------:R-:W-:-:S07]  /*aa50*/  VIADD R12, R8, 0x1 ;  /* 0x00000001080c7836 */ /* 0x000fce0000000000 */
.L_x_305:
[----:B------:R-:W-:-:S03]  /*aa60*/  UMOV UR4, 0xffffffff ;  /* 0xffffffff00047882 */ /* 0x000fc60000000000 */
[----:B------:R-:W-:Y:S05]  /*aa70*/  BRA.DIV UR4, `(.L_x_295) ;  /* 0x0000000e04a87947 */ /* 0x000fea000b800000 */
[----:B------:R-:W-:-:S13]  /*aa80*/  ELECT P6, URZ, PT ;  /* 0x00000000003f782f */ /* 0x000fda00038c0000 */
.L_x_316:
[----:B------:R-:W0:Y:S01]  /*aa90*/  LDC R4, c[0x0][0x28c] ;  /* 0x0000a300ff047b82 */ /* 0x000e220000000800 */
[----:B------:R-:W-:Y:S01]  /*aaa0*/  BSSY B1, `(.L_x_296) ;  /* 0x0000038000017945 */ /* 0x000fe20003800000 */
[----:B0-----:R-:W-:-:S13]  /*aab0*/  ISETP.LT.OR P6, PT, R4, 0x1, !P6 ;  /* 0x000000010400780c */ /* 0x001fda00077c1670 */
[----:B------:R-:W-:Y:S05]  /*aac0*/  @P6 BRA `(.L_x_297) ;  /* 0x0000000000d46947 */ /* 0x000fea0003800000 */
[----:B------:R-:W-:Y:S02]  /*aad0*/  IMAD R20, R20, 0x100, R11 ;  /* 0x0000010014147824 */ /* 0x000fe400078e020b */
[----:B------:R-:W-:Y:S02]  /*aae0*/  IMAD.SHL.U32 R21, R21, 0x80, RZ ;  /* 0x0000008015157824 */ /* 0x000fe400078e00ff */
[----:B------:R-:W-:Y:S02]  /*aaf0*/  IMAD.MOV.U32 R24, RZ, RZ, RZ ;  /* 0x000000ffff187224 */ /* 0x000fe400078e00ff */
[----:B------:R-:W-:Y:S02]  /*ab00*/  IMAD.MOV.U32 R4, RZ, RZ, R12 ;  /* 0x000000ffff047224 */ /* 0x000fe400078e000c */
[----:B------:R-:W-:Y:S02]  /*ab10*/  IMAD.MOV.U32 R5, RZ, RZ, R0 ;  /* 0x000000ffff057224 */ /* 0x000fe400078e0000 */
[----:B------:R-:W-:-:S07]  /*ab20*/  IMAD.MOV.U32 R7, RZ, RZ, R3 ;  /* 0x000000ffff077224 */ /* 0x000fce00078e0003 */
.L_x_300:
[----:B------:R-:W0:Y:S01]  /*ab30*/  S2R R15, SR_CgaCtaId ;  /* 0x00000000000f7919 */ /* 0x000e220000008800 */
[----:B------:R-:W-:Y:S02]  /*ab40*/  MOV R14, 0x400 ;  /* 0x00000400000e7802 */ /* 0x000fe40000000f00 */
[----:B------:R-:W-:Y:S02]  /*ab50*/  LOP3.LUT P1, RZ, R18, 0x7f, RZ, 0xc0, !PT ;  /* 0x0000007f12ff7812 */ /* 0x000fe4000782c0ff */
[----:B0-----:R-:W-:Y:S02]  /*ab60*/  LEA R22, R15, R14, 0x18 ;  /* 0x0000000e0f167211 */ /* 0x001fe400078ec0ff */
[----:B------:R-:W-:-:S09]  /*ab70*/  SHF.L.U32 R14, R5, 0x1f, RZ ;  /* 0x0000001f050e7819 */ /* 0x000fd200000006ff */
[----:B------:R-:W0:Y:S01]  /*ab80*/  @!P1 LDC R15, c[0x0][0x500] ;  /* 0x00014000ff0f9b82 */ /* 0x000e220000000800 */
[----:B------:R-:W-:-:S04]  /*ab90*/  IMAD R23, R7, 0x8, R22 ;  /* 0x0000000807177824 */ /* 0x000fc800078e0216 */
[----:B------:R-:W1:Y:S02]  /*aba0*/  SYNCS.PHASECHK.TRANS64.TRYWAIT P0, [R23+URZ+0x20], R14 ;  /* 0x0000200e170075a7 */ /* 0x000e64000800017f */
[----:B-1----:R-:W-:Y:S05]  /*abb0*/  @!P0 BRA `(.L_x_298) ;  /* 0x0000000c00788947 */ /* 0x002fea0003800000 */
.L_x_317:
[----:B-1----:R-:W-:Y:S01]  /*abc0*/  PRMT R14, R13, 0x9910, RZ ;  /* 0x000099100d0e7816 */ /* 0x002fe200000000ff */
[----:B0-----:R0:W-:Y:S03]  /*abd0*/  @!P1 SYNCS.ARRIVE.TRANS64 RZ, [R23+URZ], R15 ;  /* 0x0000000f17ff99a7 */ /* 0x0011e6000800003f */
[----:B------:R-:W-:-:S13]  /*abe0*/  ISETP.NE.AND P0, PT, R14, 0x2, PT ;  /* 0x000000020e00780c */ /* 0x000fda0003f05270 */
[----:B0-----:R-:W-:Y:S05]  /*abf0*/  @P0 BRA `(.L_x_299) ;  /* 0x0000000000040947 */ /* 0x001fea0003800000 */
[----:B------:R-:W-:Y:S01]  /*ac00*/  BPT.TRAP 0x1 ;  /* 0x000000040000795c */ /* 0x000fe20000300000 */
.L_x_299:
[----:B------:R-:W-:Y:S01]  /*ac10*/  IMAD.SHL.U32 R14, R7, 0x4000, RZ ;  /* 0x00004000070e7824 */ /* 0x000fe200078e00ff */
[----:B------:R-:W-:Y:S01]  /*ac20*/  R2UR UR9, R23 ;  /* 0x00000000170972ca */ /* 0x000fe200000e0000 */
[----:B------:R-:W-:Y:S01]  /*ac30*/  VIADD R4, R4, 0xffffffff ;  /* 0xffffffff04047836 */ /* 0x000fe20000000000 */
[----:B------:R-:W-:Y:S01]  /*ac40*/  R2UR UR11, R21 ;  /* 0x00000000150b72ca */ /* 0x000fe200000e0000 */
[----:B------:R-:W-:Y:S01]  /*ac50*/  UIADD3 UR4, UP0, UR22, 0xf0, URZ ;  /* 0x000000f016047890 */ /* 0x000fe2000ff1e03f */
[----:B------:R-:W-:Y:S01]  /*ac60*/  LOP3.LUT R15, R14, 0x2000, R9, 0xf8, !PT ;  /* 0x000020000e0f7812 */ /* 0x000fe200078ef809 */
[----:B------:R-:W-:Y:S01]  /*ac70*/  UIADD3 UR24, UP1, UR22, 0x1f0, URZ ;  /* 0x000001f016187890 */ /* 0x000fe2000ff3e03f */
[----:B------:R-:W-:Y:S01]  /*ac80*/  IADD3 R14, R22, 0x100, R14 ;  /* 0x00000100160e7810 */ /* 0x000fe20007ffe00e */
[----:B------:R-:W-:Y:S01]  /*ac90*/  UIADD3.X UR5, URZ, UR23, URZ, UP0, !UPT ;  /* 0x000000173f057290 */ /* 0x000fe200087fe43f */
[----:B------:R-:W-:Y:S01]  /*aca0*/  R2UR UR10, R24 ;  /* 0x00000000180a72ca */ /* 0x000fe200000e0000 */
[----:B------:R-:W-:Y:S01]  /*acb0*/  IMAD R15, R15, 0x2, R22 ;  /* 0x000000020f0f7824 */ /* 0x000fe200078e0216 */
[----:B------:R-:W-:Y:S01]  /*acc0*/  R2UR UR14, R14 ;  /* 0x000000000e0e72ca */ /* 0x000fe200000e0000 */
[----:B------:R-:W-:Y:S01]  /*acd0*/  VIADD R7, R7, 0x1 ;  /* 0x0000000107077836 */ /* 0x000fe20000000000 */
[----:B------:R-:W-:Y:S01]  /*ace0*/  R2UR UR12, R6 ;  /* 0x00000000060c72ca */ /* 0x000fe200000e0000 */
[----:B------:R-:W-:Y:S01]  /*acf0*/  UIADD3.X UR25, URZ, UR23, URZ, UP1, !UPT ;  /* 0x000000173f197290 */ /* 0x000fe20008ffe43f */
[----:B------:R-:W-:Y:S01]  /*ad00*/  R2UR UR8, R15 ;  /* 0x000000000f0872ca */ /* 0x000fe200000e0000 */
[----:B------:R-:W-:Y:S01]  /*ad10*/  UMOV UR6, 0x0 ;  /* 0x0000000000067882 */ /* 0x000fe20000000000 */
[----:B------:R-:W-:Y:S01]  /*ad20*/  R2UR UR19, R20 ;  /* 0x00000000141372ca */ /* 0x000fe200000e0000 */
[----:B------:R-:W-:Y:S01]  /*ad30*/  UMOV UR7, 0x10000000 ;  /* 0x1000000000077882 */ /* 0x000fe20000000000 */
[----:B------:R-:W-:Y:S01]  /*ad40*/  ISETP.GT.AND P1, PT, R4, 0x1, PT ;  /* 0x000000010400780c */ /* 0x000fe20003f24270 */
[----:B------:R-:W-:Y:S01]  /*ad50*/  UMOV UR26, 0x30000 ;  /* 0x00030000001a7882 */ /* 0x000fe20000000000 */
[----:B------:R-:W-:Y:S01]  /*ad60*/  ISETP.NE.AND P0, PT, R7, 0x4, PT ;  /* 0x000000040700780c */ /* 0x000fe20003f05270 */
[----:B------:R-:W-:-:S03]  /*ad70*/  VIADD R24, R24, 0x40 ;  /* 0x0000004018187836 */ /* 0x000fc60000000000 */
[----:B------:R-:W-:Y:S02]  /*ad80*/  SEL R14, RZ, 0x1, P0 ;  /* 0x00000001ff0e7807 */ /* 0x000fe40000000000 */
[----:B------:R-:W-:Y:S01]  /*ad90*/  SEL R7, R7, RZ, P0 ;  /* 0x000000ff07077207 */ /* 0x000fe20000000000 */
[----:B------:R-:W-:Y:S01]  /*ada0*/  UIADD3 UR15, UR8, 0x10100, URZ ;  /* 0x00010100080f7890 */ /* 0x000fe2000fffe03f */
[----:B------:R-:W-:Y:S02]  /*adb0*/  LOP3.LUT R5, R5, R14, RZ, 0x3c, !PT ;  /* 0x0000000e05057212 */ /* 0x000fe400078e3cff */
[----:B------:R-:W-:Y:S02]  /*adc0*/  UMOV UR8, UR14 ;  /* 0x0000000e00087c82 */ /* 0x000fe40008000000 */
[----:B------:R0:W-:Y:S02]  /*add0*/  UTMALDG.3D [UR8], [UR4], desc[UR6] ;  /* 0x00000608040075b4 */ /* 0x0001e40008011000 */
[----:B0-----:R-:W-:Y:S01]  /*ade0*/  UMOV UR8, UR15 ;  /* 0x0000000f00087c82 */ /* 0x001fe20008000000 */
[----:B------:R-:W-:-:S02]  /*adf0*/  UMOV UR11, UR19 ;  /* 0x00000013000b7c82 */ /* 0x000fc40008000000 */
[----:B------:R0:W-:Y:S02]  /*ae00*/  UTMALDG.3D.MULTICAST [UR8], [UR24], UR26, desc[UR6] ;  /* 0x00000608180073b4 */ /* 0x0001e4000801181a */
[----:B0-----:R-:W-:Y:S05]  /*ae10*/  @P1 BRA `(.L_x_300) ;  /* 0xfffffffc00441947 */ /* 0x001fea000383ffff */
.L_x_297:
[----:B------:R-:W-:Y:S05]  /*ae20*/  BSYNC B1 ;  /* 0x0000000000017941 */ /* 0x000fea0003800000 */
.L_x_296:
[----:B------:R-:W-:Y:S01]  /*ae30*/  LOP3.LUT P1, RZ, R10, 0xff, RZ, 0xc0, !PT ;  /* 0x000000ff0aff7812 */ /* 0x000fe2000782c0ff */
[----:B------:R-:W-:Y:S01]  /*ae40*/  IMAD.IADD R3, R8, 0x1, R3 ;  /* 0x0000000108037824 */ /* 0x000fe200078e0203 */
[----:B------:R-:W-:Y:S01]  /*ae50*/  IADD3 R16, P2, R16, UR20, RZ ;  /* 0x0000001410107c10 */ /* 0x000fe2000ff5e0ff */
[----:B------:R-:W-:Y:S01]  /*ae60*/  ULDC.64 UR4, c[0x0][0x650] ;  /* 0x0001940000047ab9 */ /* 0x000fe20000000a00 */
[----:B------:R-:W-:Y:S01]  /*ae70*/  BSSY B1, `(.L_x_301) ;  /* 0x000006d000017945 */ /* 0x000fe20003800000 */
[----:B------:R-:W-:Y:S01]  /*ae80*/  IMAD.MOV.U32 R21, RZ, RZ, -0x1 ;  /* 0xffffffffff157424 */ /* 0x000fe200078e00ff */
[----:B------:R-:W-:Y:S01]  /*ae90*/  ISETP.GT.U32.AND P0, PT, R3, 0x3, PT ;  /* 0x000000030300780c */ /* 0x000fe20003f04070 */
[----:B------:R-:W-:Y:S01]  /*aea0*/  IMAD.MOV.U32 R20, RZ, RZ, -0x1 ;  /* 0xffffffffff147424 */ /* 0x000fe200078e00ff */
[----:B------:R-:W-:Y:S02]  /*aeb0*/  SHF.R.U32.HI R4, RZ, 0x2, R3 ;  /* 0x00000002ff047819 */ /* 0x000fe40000011603 */
[----:B------:R-:W-:-:S02]  /*aec0*/  ISETP.LT.U32.AND P0, PT, R8, 0x4, P0 ;  /* 0x000000040800780c */ /* 0x000fc40000701070 */
[----:B------:R-:W-:Y:S01]  /*aed0*/  IADD3.X R17, R17, UR13, RZ, P2, !PT ;  /* 0x0000000d11117c10 */ /* 0x000fe200097fe4ff */
[----:B------:R-:W0:Y:S01]  /*aee0*/  @P1 S2R R6, SR_CgaCtaId ;  /* 0x0000000000061919 */ /* 0x000e220000008800 */
[----:B------:R-:W-:Y:S02]  /*aef0*/  @P1 MOV R5, 0x400 ;  /* 0x0000040000051802 */ /* 0x000fe40000000f00 */
[----:B------:R-:W-:Y:S02]  /*af00*/  ISETP.GE.U32.AND P2, PT, R16, UR4, PT ;  /* 0x0000000410007c0c */ /* 0x000fe4000bf46070 */
[----:B------:R-:W-:Y:S02]  /*af10*/  LOP3.LUT R4, R4, 0x1, RZ, 0xc0, !PT ;  /* 0x0000000104047812 */ /* 0x000fe400078ec0ff */
[----:B------:R-:W-:Y:S02]  /*af20*/  LOP3.LUT R3, R3, 0x3, RZ, 0xc0, !PT ;  /* 0x0000000303037812 */ /* 0x000fe400078ec0ff */
[----:B------:R-:W-:-:S02]  /*af30*/  PRMT R10, RZ, 0x7610, R10 ;  /* 0x00007610ff0a7816 */ /* 0x000fc4000000000a */
[----:B0-----:R-:W-:Y:S01]  /*af40*/  @P1 LEA R5, R6, R5, 0x18 ;  /* 0x0000000506051211 */ /* 0x001fe200078ec0ff */
[----:B------:R-:W-:-:S03]  /*af50*/  IMAD.MOV.U32 R6, RZ, RZ, -0x1 ;  /* 0xffffffffff067424 */ /* 0x000fc600078e00ff */
[----:B------:R0:W-:Y:S01]  /*af60*/  @P1 SYNCS.ARRIVE.TRANS64.A1T0 RZ, [R5+URZ+0x58], RZ ;  /* 0x000058ff05ff19a7 */ /* 0x0001e2000810003f */
[----:B------:R-:W-:-:S04]  /*af70*/  ISETP.NE.U32.AND P1, PT, R4, 0x1, PT ;  /* 0x000000010400780c */ /* 0x000fc80003f25070 */
[----:B------:R-:W-:Y:S02]  /*af80*/  ISETP.GT.U32.AND P1, PT, R8, 0x3, !P1 ;  /* 0x000000030800780c */ /* 0x000fe40004f24070 */
[----:B0-----:R-:W-:Y:S02]  /*af90*/  SEL R5, RZ, 0x1, !P0 ;  /* 0x00000001ff057807 */ /* 0x001fe40004000000 */
[----:B------:R-:W-:Y:S02]  /*afa0*/  ISETP.GE.U32.AND.EX P0, PT, R17, UR5, PT, P2 ;  /* 0x0000000511007c0c */ /* 0x000fe4000bf06120 */
[----:B------:R-:W-:-:S04]  /*afb0*/  SEL R4, RZ, 0x1, !P1 ;  /* 0x00000001ff047807 */ /* 0x000fc80004800000 */
[----:B------:R-:W-:Y:S02]  /*afc0*/  LOP3.LUT R0, R4, R0, R5, 0x96, !PT ;  /* 0x0000000004007212 */ /* 0x000fe400078e9605 */
[----:B------:R-:W-:-:S05]  /*afd0*/  PRMT R4, RZ, 0x7610, R4 ;  /* 0x00007610ff047816 */ /* 0x000fca0000000004 */
[----:B------:R-:W-:Y:S05]  /*afe0*/  @P0 BRA `(.L_x_302) ;  /* 0x0000000400540947 */ /* 0x000fea0003800000 */
[----:B------:R-:W0:Y:S01]  /*aff0*/  S2R R15, SR_CTAID.X ;  /* 0x00000000000f7919 */ /* 0x000e220000002500 */
[----:B------:R-:W-:Y:S01]  /*b000*/  ULDC.64 UR4, c[0x0][0x628] ;  /* 0x00018a0000047ab9 */ /* 0x000fe20000000a00 */
[----:B------:R-:W-:Y:S01]  /*b010*/  ULDC UR7, c[0x0][0x630] ;  /* 0x00018c0000077ab9 */ /* 0x000fe20000000800 */
[----:B------:R-:W-:Y:S01]  /*b020*/  ISETP.NE.U32.AND P0, PT, RZ, UR4, PT ;  /* 0x00000004ff007c0c */ /* 0x000fe2000bf05070 */
[----:B------:R-:W1:Y:S01]  /*b030*/  S2R R20, SR_CTAID.Y ;  /* 0x0000000000147919 */ /* 0x000e620000002600 */
[----:B------:R-:W-:Y:S01]  /*b040*/  ULDC UR8, c[0x0][0x150] ;  /* 0x0000540000087ab9 */ /* 0x000fe20000000800 */
[----:B------:R-:W-:Y:S01]  /*b050*/  IMAD.MOV.U32 R4, RZ, RZ, R16 ;  /* 0x000000ffff047224 */ /* 0x000fe200078e0010 */
[----:B------:R-:W-:Y:S01]  /*b060*/  ISETP.NE.AND.EX P0, PT, RZ, UR5, PT, P0 ;  /* 0x00000005ff007c0c */ /* 0x000fe2000bf05300 */
[----:B------:R-:W-:Y:S01]  /*b070*/  IMAD.MOV.U32 R5, RZ, RZ, R17 ;  /* 0x000000ffff057224 */ /* 0x000fe200078e0011 */
[----:B0-----:R-:W-:-:S11]  /*b080*/  I2FP.F32.U32 R22, R15 ;  /* 0x0000000f00167245 */ /* 0x001fd60000201000 */
[----:B------:R-:W-:Y:S05]  /*b090*/  @!P0 BRA `(.L_x_303) ;  /* 0x0000000000288947 */ /* 0x000fea0003800000 */
[----:B------:R-:W-:Y:S02]  /*b0a0*/  ULDC UR6, c[0x0][0x634] ;  /* 0x00018d0000067ab9 */ /* 0x000fe40000000800 */
[----:B------:R-:W-:-:S05]  /*b0b0*/  IADD3 R5, P0, R16, UR6, RZ ;  /* 0x0000000610057c10 */ /* 0x000fca000ff1e0ff */
[----:B------:R-:W-:-:S04]  /*b0c0*/  IMAD.X R21, RZ, RZ, R17, P0 ;  /* 0x000000ffff157224 */ /* 0x000fc800000e0611 */
[----:B------:R-:W-:-:S04]  /*b0d0*/  IMAD.WIDE.U32 R6, R21, UR4, RZ ;  /* 0x0000000415067c25 */ /* 0x000fc8000f8e00ff */
[----:B------:R-:W-:-:S04]  /*b0e0*/  IMAD.WIDE.U32 R6, P0, R5, UR5, R6 ;  /* 0x0000000505067c25 */ /* 0x000fc8000f800006 */
[----:B------:R-:W-:-:S04]  /*b0f0*/  IMAD.WIDE.U32 R4, R5, UR4, RZ ;  /* 0x0000000405047c25 */ /* 0x000fc8000f8e00ff */
[----:B------:R-:W-:Y:S01]  /*b100*/  IMAD.MOV.U32 R4, RZ, RZ, R7 ;  /* 0x000000ffff047224 */ /* 0x000fe200078e0007 */
[----:B------:R-:W-:Y:S01]  /*b110*/  IADD3 RZ, P1, R5, R6, RZ ;  /* 0x0000000605ff7210 */ /* 0x000fe20007f3e0ff */
[----:B------:R-:W-:-:S04]  /*b120*/  IMAD.X R5, RZ, RZ, RZ, P0 ;  /* 0x000000ffff057224 */ /* 0x000fc800000e06ff */
[----:B------:R-:W-:-:S08]  /*b130*/  IMAD.WIDE.U32.X R4, R21, UR5, R4, P1 ;  /* 0x0000000515047c25 */ /* 0x000fd000088e0404 */
.L_x_303:
[--C-:B------:R-:W-:Y:S01]  /*b140*/  SHF.R.U64 R14, R4, UR7, R5.reuse ;  /* 0x00000007040e7c19 */ /* 0x100fe20008001205 */
[----:B------:R-:W-:Y:S01]  /*b150*/  FMUL R22, R22, UR8 ;  /* 0x0000000816167c20 */ /* 0x000fe20008400000 */
[----:B------:R-:W-:Y:S01]  /*b160*/  SHF.R.U32.HI R4, RZ, UR7, R5 ;  /* 0x00000007ff047c19 */ /* 0x000fe20008011605 */
[----:B------:R-:W0:Y:S01]  /*b170*/  LDC R6, c[0x0][0x144] ;  /* 0x00005100ff067b82 */ /* 0x000e220000000800 */
[----:B------:R-:W-:Y:S01]  /*b180*/  IADD3 R5, P0, RZ, -R14, RZ ;  /* 0x8000000eff057210 */ /* 0x000fe20007f1e0ff */
[----:B------:R-:W-:Y:S01]  /*b190*/  ULDC UR6, c[0x0][0x154] ;  /* 0x0000550000067ab9 */ /* 0x000fe20000000800 */
[----:B-1----:R-:W-:Y:S01]  /*b1a0*/  I2FP.F32.U32 R7, R20 ;  /* 0x0000001400077245 */ /* 0x002fe20000201000 */
[----:B------:R-:W1:Y:S01]  /*b1b0*/  F2I.U32.TRUNC.NTZ R22, R22 ;  /* 0x0000001600167305 */ /* 0x000e62000020f000 */
[----:B------:R-:W-:Y:S01]  /*b1c0*/  ULDC.64 UR4, c[0x0][0x620] ;  /* 0x0001880000047ab9 */ /* 0x000fe20000000a00 */
[----:B------:R-:W-:Y:S01]  /*b1d0*/  IMAD.X R4, RZ, RZ, ~R4, P0 ;  /* 0x000000ffff047224 */ /* 0x000fe200000e0e04 */
[----:B------:R-:W-:Y:S01]  /*b1e0*/  ISETP.NE.AND P2, PT, R2, 0x1, PT ;  /* 0x000000010200780c */ /* 0x000fe20003f45270 */
[----:B------:R-:W-:Y:S01]  /*b1f0*/  FMUL R23, R7, UR6 ;  /* 0x0000000607177c20 */ /* 0x000fe20008400000 */
[----:B------:R-:W2:Y:S01]  /*b200*/  LDC R25, c[0x0][0x148] ;  /* 0x00005200ff197b82 */ /* 0x000ea20000000800 */
[----:B------:R-:W-:Y:S01]  /*b210*/  IMAD R4, R4, UR4, RZ ;  /* 0x0000000404047c24 */ /* 0x000fe2000f8e02ff */
[----:B------:R-:W-:-:S02]  /*b220*/  ULDC.64 UR6, c[0x0][0x640] ;  /* 0x0001900000067ab9 */ /* 0x000fc40000000a00 */
[----:B------:R-:W-:Y:S01]  /*b230*/  ISETP.NE.U32.AND P0, PT, RZ, UR6, PT ;  /* 0x00000006ff007c0c */ /* 0x000fe2000bf05070 */
[----:B------:R-:W3:Y:S01]  /*b240*/  F2I.U32.TRUNC.NTZ R23, R23 ;  /* 0x0000001700177305 */ /* 0x000ee2000020f000 */
[C---:B------:R-:W-:Y:S02]  /*b250*/  IMAD R7, R5.reuse, UR5, R4 ;  /* 0x0000000505077c24 */ /* 0x040fe4000f8e0204 */
[----:B------:R-:W-:Y:S01]  /*b260*/  IMAD.WIDE.U32 R4, R5, UR4, R16 ;  /* 0x0000000405047c25 */ /* 0x000fe2000f8e0010 */
[----:B------:R-:W-:Y:S01]  /*b270*/  ULDC UR4, c[0x0][0x618] ;  /* 0x0001860000047ab9 */ /* 0x000fe20000000800 */
[----:B------:R-:W-:Y:S02]  /*b280*/  ISETP.NE.AND.EX P0, PT, RZ, UR7, PT, P0 ;  /* 0x00000007ff007c0c */ /* 0x000fe4000bf05300 */
[----:B------:R-:W-:Y:S02]  /*b290*/  IMAD.IADD R5, R5, 0x1, R7 ;  /* 0x0000000105057824 */ /* 0x000fe400078e0207 */
[----:B-1----:R-:W-:-:S03]  /*b2a0*/  IMAD.MOV R22, RZ, RZ, -R22 ;  /* 0x000000ffff167224 */ /* 0x002fc600078e0a16 */
[----:B------:R-:W-:Y:S01]  /*b2b0*/  SHF.R.U64 R21, R4, UR4, R5 ;  /* 0x0000000404157c19 */ /* 0x000fe20008001205 */
[----:B0-----:R-:W-:Y:S01]  /*b2c0*/  IMAD R15, R6, R22, R15 ;  /* 0x00000016060f7224 */ /* 0x001fe200078e020f */
[----:B------:R-:W-:Y:S01]  /*b2d0*/  SHF.R.U32.HI R4, RZ, UR4, R5 ;  /* 0x00000004ff047c19 */ /* 0x000fe20008011605 */
[----:B------:R-:W-:Y:S01]  /*b2e0*/  ULDC UR4, c[0x0][0x608] ;  /* 0x0001820000047ab9 */ /* 0x000fe20000000800 */
[----:B---3--:R-:W-:Y:S02]  /*b2f0*/  IMAD.MOV R6, RZ, RZ, -R23 ;  /* 0x000000ffff067224 */ /* 0x008fe400078e0a17 */
[--C-:B------:R-:W-:Y:S02]  /*b300*/  SHF.R.U64 R22, R21, UR4, R4.reuse ;  /* 0x0000000415167c19 */ /* 0x100fe40008001204 */
[----:B------:R-:W-:Y:S01]  /*b310*/  SHF.R.U32.HI R5, RZ, UR4, R4 ;  /* 0x00000004ff057c19 */ /* 0x000fe20008011604 */
[----:B------:R-:W-:Y:S01]  /*b320*/  ULDC UR4, c[0x0][0x658] ;  /* 0x0001960000047ab9 */ /* 0x000fe20000000800 */
[----:B--2---:R-:W-:-:S02]  /*b330*/  @P2 IMAD R15, R25, R6, R20 ;  /* 0x00000006190f2224 */ /* 0x004fc400078e0214 */
[--C-:B------:R-:W-:Y:S02]  /*b340*/  SHF.R.U64 R20, R22, UR4, R5.reuse ;  /* 0x0000000416147c19 */ /* 0x100fe40008001205 */
[----:B------:R-:W-:-:S03]  /*b350*/  SHF.R.U32.HI R23, RZ, UR4, R5 ;  /* 0x00000004ff177c19 */ /* 0x000fc60008011605 */
[----:B------:R-:W-:Y:S02]  /*b360*/  IMAD.MOV.U32 R6, RZ, RZ, R20 ;  /* 0x000000ffff067224 */ /* 0x000fe400078e0014 */
[----:B------:R-:W-:Y:S01]  /*b370*/  IMAD.MOV.U32 R5, RZ, RZ, R23 ;  /* 0x000000ffff057224 */ /* 0x000fe200078e0017 */
[----:B------:R-:W-:Y:S06]  /*b380*/  @!P0 BRA `(.L_x_304) ;  /* 0x00000000002c8947 */ /* 0x000fec0003800000 */
        /* <DEDUP_REMOVED lines=9> */
[----:B------:R-:W-:-:S04]  /*b420*/  IMAD.WIDE.U32.X R4, R23, UR7, R4, P1 ;  /* 0x0000000717047c25 */ /* 0x000fc800088e0404 */
[----:B------:R-:W-:-:S07]  /*b430*/  IMAD.MOV.U32 R6, RZ, RZ, R4 ;  /* 0x000000ffff067224 */ /* 0x000fce00078e0004 */
.L_x_304:
[----:B------:R-:W-:Y:S01]  /*b440*/  ULDC UR4, c[0x0][0x648] ;  /* 0x0001920000047ab9 */ /* 0x000fe20000000800 */
[----:B------:R-:W-:Y:S01]  /*b450*/  LOP3.LUT R4, R22, UR17, RZ, 0xc0, !PT ;  /* 0x0000001116047c12 */ /* 0x000fe2000f8ec0ff */
[----:B------:R-:W-:Y:S01]  /*b460*/  ULDC UR5, c[0x0][0x610] ;  /* 0x0001840000057ab9 */ /* 0x000fe20000000800 */
[----:B------:R-:W-:Y:S01]  /*b470*/  SHF.R.U64 R5, R6, UR4, R5 ;  /* 0x0000000406057c19 */ /* 0x000fe20008001205 */
[----:B------:R-:W-:Y:S01]  /*b480*/  ULDC UR4, c[0x0][0x638] ;  /* 0x00018e0000047ab9 */ /* 0x000fe20000000800 */
[----:B------:R-:W-:-:S03]  /*b490*/  LOP3.LUT R21, R21, UR16, RZ, 0xc0, !PT ;  /* 0x0000001015157c12 */ /* 0x000fc6000f8ec0ff */
[----:B------:R-:W-:Y:S02]  /*b4a0*/  IMAD.MOV R7, RZ, RZ, -R5 ;  /* 0x000000ffff077224 */ /* 0x000fe400078e0a05 */
[----:B------:R-:W-:Y:S02]  /*b4b0*/  IMAD R4, R5, UR18, R4 ;  /* 0x0000001205047c24 */ /* 0x000fe4000f8e0204 */
[----:B------:R-:W-:Y:S01]  /*b4c0*/  IMAD R20, R7, UR4, R20 ;  /* 0x0000000407147c24 */ /* 0x000fe2000f8e0214 */
[----:B------:R-:W-:Y:S01]  /*b4d0*/  ULDC UR4, c[0x0][0x600] ;  /* 0x0001800000047ab9 */ /* 0x000fe20000000800 */
[----:B------:R-:W-:Y:S02]  /*b4e0*/  IMAD R15, R4, UR5, R15 ;  /* 0x00000005040f7c24 */ /* 0x000fe4000f8e020f */
[----:B------:R-:W-:Y:S02]  /*b4f0*/  IMAD R6, R20, UR4, R21 ;  /* 0x0000000414067c24 */ /* 0x000fe4000f8e0215 */
[----:B------:R-:W-:-:S03]  /*b500*/  IMAD.MOV.U32 R4, RZ, RZ, 0x1 ;  /* 0x00000001ff047424 */ /* 0x000fc600078e00ff */
[----:B------:R-:W-:Y:S02]  /*b510*/  SEL R20, R6, R15, !P2 ;  /* 0x0000000f06147207 */ /* 0x000fe40005000000 */
[----:B------:R-:W-:Y:S01]  /*b520*/  SEL R21, R15, R6, !P2 ;  /* 0x000000060f157207 */ /* 0x000fe20005000000 */
[----:B------:R-:W-:-:S07]  /*b530*/  IMAD.MOV.U32 R6, RZ, RZ, R14 ;  /* 0x000000ffff067224 */ /* 0x000fce00078e000e */
.L_x_302:
[----:B------:R-:W-:Y:S05]  /*b540*/  BSYNC B1 ;  /* 0x0000000000017941 */ /* 0x000fea0003800000 */
.L_x_301:
[----:B------:R-:W-:-:S13]  /*b550*/  LOP3.LUT P0, RZ, R4, 0xff, RZ, 0xc0, !PT ;  /* 0x000000ff04ff7812 */ /* 0x000fda000780c0ff */
[----:B------:R-:W-:Y:S05]  /*b560*/  @P0 BRA `(.L_x_305) ;  /* 0xfffffff4003c0947 */ /* 0x000fea000383ffff */
[----:B------:R-:W-:Y:S05]  /*b570*/  BSYNC B0 ;  /* 0x0000000000007941 */ /* 0x000fea0003800000 */
.L_x_294:
[----:B------:R-:W-:-:S03]  /*b580*/  UMOV UR4, 0xffffffff ;  /* 0xffffffff00047882 */ /* 0x000fc60000000000 */
[----:B------:R-:W-:Y:S05]  /*b590*/  BRA.DIV UR4, `(.L_x_306) ;  /* 0x0000000604147947 */ /* 0x000fea000b800000 */
[----:B------:R-:W-:-:S13]  /*b5a0*/  ELECT P6, URZ, PT ;  /* 0x00000000003f782f */ /* 0x000fda00038c0000 */
.L_x_320:
[----:B------:R-:W-:Y:S04]  /*b5b0*/  BSSY B0, `(.L_x_307) ;  /* 0x000002b000007945 */ /* 0x000fe80003800000 */
[----:B------:R-:W-:Y:S05]  /*b5c0*/  @!P6 BRA `(.L_x_308) ;  /* 0x0000000000a4e947 */ /* 0x000fea0003800000 */
[----:B------:R-:W-:-:S04]  /*b5d0*/  LOP3.LUT R19, R19, 0x2, RZ, 0xfc, !PT ;  /* 0x0000000213137812 */ /* 0x000fc800078efcff */
[----:B------:R-:W-:-:S13]  /*b5e0*/  ISETP.NE.AND P0, PT, R19, 0x3, PT ;  /* 0x000000031300780c */ /* 0x000fda0003f05270 */
[----:B------:R-:W-:Y:S05]  /*b5f0*/  @!P0 BRA `(.L_x_309) ;  /* 0x0000000000048947 */ /* 0x000fea0003800000 */
[----:B------:R-:W-:Y:S01]  /*b600*/  BPT.TRAP 0x1 ;  /* 0x000000040000795c */ /* 0x000fe20000300000 */
.L_x_309:
[----:B------:R-:W0:Y:S01]  /*b610*/  S2R R5, SR_CgaCtaId ;  /* 0x0000000000057919 */ /* 0x000e220000008800 */
[----:B------:R-:W-:Y:S02]  /*b620*/  MOV R2, 0x400 ;  /* 0x0000040000027802 */ /* 0x000fe40000000f00 */
[----:B------:R-:W-:Y:S02]  /*b630*/  SHF.L.U32 R4, R0, 0x1f, RZ ;  /* 0x0000001f00047819 */ /* 0x000fe400000006ff */
[----:B0-----:R-:W-:-:S05]  /*b640*/  LEA R2, R5, R2, 0x18 ;  /* 0x0000000205027211 */ /* 0x001fca00078ec0ff */
[----:B------:R-:W-:-:S04]  /*b650*/  VIADD R2, R2, 0x20 ;  /* 0x0000002002027836 */ /* 0x000fc80000000000 */
[C---:B------:R-:W-:Y:S02]  /*b660*/  IMAD R7, R3.reuse, 0x8, R2 ;  /* 0x0000000803077824 */ /* 0x040fe400078e0202 */
[----:B------:R-:W-:Y:S02]  /*b670*/  VIADD R3, R3, 0x1 ;  /* 0x0000000103037836 */ /* 0x000fe40000000000 */
[----:B------:R-:W0:Y:S03]  /*b680*/  SYNCS.PHASECHK.TRANS64.TRYWAIT P0, [R7+URZ], R4 ;  /* 0x00000004070075a7 */ /* 0x000e26000800017f */
[----:B------:R-:W-:-:S04]  /*b690*/  ISETP.NE.AND P1, PT, R3, 0x4, PT ;  /* 0x000000040300780c */ /* 0x000fc80003f25270 */
[----:B------:R-:W-:Y:S02]  /*b6a0*/  SEL R5, RZ, 0x1, P1 ;  /* 0x00000001ff057807 */ /* 0x000fe40000800000 */
[----:B------:R-:W-:Y:S02]  /*b6b0*/  SEL R3, R3, RZ, P1 ;  /* 0x000000ff03037207 */ /* 0x000fe40000800000 */
[----:B------:R-:W-:-:S03]  /*b6c0*/  LOP3.LUT R6, R0, R5, RZ, 0x3c, !PT ;  /* 0x0000000500067212 */ /* 0x000fc600078e3cff */
[----:B------:R-:W-:Y:S01]  /*b6d0*/  IMAD R8, R3, 0x8, R2 ;  /* 0x0000000803087824 */ /* 0x000fe200078e0202 */
[----:B------:R-:W-:Y:S01]  /*b6e0*/  SHF.L.U32 R5, R6, 0x1f, RZ ;  /* 0x0000001f06057819 */ /* 0x000fe200000006ff */
[----:B0-----:R-:W-:Y:S06]  /*b6f0*/  @!P0 BRA `(.L_x_310) ;  /* 0x0000000000dc8947 */ /* 0x001fec0003800000 */
.L_x_321:
[----:B------:R-:W1:Y:S01]  /*b700*/  SYNCS.PHASECHK.TRANS64.TRYWAIT P0, [R8+URZ], R5 ;  /* 0x00000005080075a7 */ /* 0x000e62000800017f */
[----:B------:R-:W-:-:S05]  /*b710*/  VIADD R0, R3, 0x1 ;  /* 0x0000000103007836 */ /* 0x000fca0000000000 */
[----:B------:R-:W-:-:S04]  /*b720*/  ISETP.NE.AND P1, PT, R0, 0x4, PT ;  /* 0x000000040000780c */ /* 0x000fc80003f25270 */
[----:B------:R-:W-:Y:S02]  /*b730*/  SEL R3, RZ, 0x1, P1 ;  /* 0x00000001ff037807 */ /* 0x000fe40000800000 */
[----:B0-----:R-:W-:Y:S02]  /*b740*/  SEL R7, R0, RZ, P1 ;  /* 0x000000ff00077207 */ /* 0x001fe40000800000 */
[----:B------:R-:W-:-:S03]  /*b750*/  LOP3.LUT R9, R6, R3, RZ, 0x3c, !PT ;  /* 0x0000000306097212 */ /* 0x000fc600078e3cff */
[----:B------:R-:W-:Y:S01]  /*b760*/  IMAD R11, R7, 0x8, R2 ;  /* 0x00000008070b7824 */ /* 0x000fe200078e0202 */
[----:B------:R-:W-:Y:S01]  /*b770*/  SHF.L.U32 R6, R9, 0x1f, RZ ;  /* 0x0000001f09067819 */ /* 0x000fe200000006ff */
[----:B-1----:R-:W-:Y:S06]  /*b780*/  @!P0 BRA `(.L_x_311) ;  /* 0x0000000000cc8947 */ /* 0x002fec0003800000 */
.L_x_322:
[----:B------:R-:W1:Y:S01]  /*b790*/  SYNCS.PHASECHK.TRANS64.TRYWAIT P0, [R11+URZ], R6 ;  /* 0x000000060b0075a7 */ /* 0x000e62000800017f */
[----:B------:R-:W-:-:S05]  /*b7a0*/  VIADD R0, R7, 0x1 ;  /* 0x0000000107007836 */ /* 0x000fca0000000000 */
[----:B------:R-:W-:-:S04]  /*b7b0*/  ISETP.NE.AND P1, PT, R0, 0x4, PT ;  /* 0x000000040000780c */ /* 0x000fc80003f25270 */
[----:B------:R-:W-:Y:S02]  /*b7c0*/  SEL R4, RZ, 0x1, P1 ;  /* 0x00000001ff047807 */ /* 0x000fe40000800000 */
[----:B------:R-:W-:Y:S02]  /*b7d0*/  SEL R3, R0, RZ, P1 ;  /* 0x000000ff00037207 */ /* 0x000fe40000800000 */
[----:B------:R-:W-:Y:S01]  /*b7e0*/  LOP3.LUT R0, R9, R4, RZ, 0x3c, !PT ;  /* 0x0000000409007212 */ /* 0x000fe200078e3cff */
[----:B-1----:R-:W-:Y:S06]  /*b7f0*/  @!P0 BRA `(.L_x_312) ;  /* 0x0000000000c48947 */ /* 0x002fec0003800000 */
.L_x_323:
[----:B------:R-:W-:Y:S01]  /*b800*/  IMAD R3, R3, 0x8, R2 ;  /* 0x0000000803037824 */ /* 0x000fe200078e0202 */
[----:B------:R-:W-:-:S07]  /*b810*/  SHF.L.U32 R0, R0, 0x1f, RZ ;  /* 0x0000001f00007819 */ /* 0x000fce00000006ff */
.L_x_313:
[----:B--2---:R2:W3:Y:S02]  /*b820*/  SYNCS.PHASECHK.TRANS64.TRYWAIT P0, [R3+URZ], R0 ;  /* 0x00000000030075a7 */ /* 0x0044e4000800017f */
[----:B---3--:R-:W-:Y:S05]  /*b830*/  @!P0 NANOSLEEP.SYNCS 0x989680 ;  /* 0x009896800000895d */ /* 0x008fea0003900000 */
[----:B------:R-:W3:Y:S02]  /*b840*/  @!P0 SYNCS.PHASECHK.TRANS64 P0, [R3+URZ], R0 ;  /* 0x00000000030085a7 */ /* 0x000ee4000800007f */
[----:B---3--:R-:W-:Y:S05]  /*b850*/  @!P0 BRA `(.L_x_313) ;  /* 0xfffffffc00f08947 */ /* 0x008fea000383ffff */
.L_x_308:
[----:B------:R-:W-:Y:S05]  /*b860*/  BSYNC B0 ;  /* 0x0000000000007941 */ /* 0x000fea0003800000 */
.L_x_307:
[----:B------:R-:W-:Y:S05]  /*b870*/  EXIT ;  /* 0x000000000000794d */ /* 0x000fea0003800000 */
.L_x_21:
[----:B---3--:R3:W4:Y:S02]  /*b880*/  SYNCS.PHASECHK.TRANS64.TRYWAIT P1, [R3+URZ], R0 ;  /* 0x00000000030075a7 */ /* 0x008724000802017f */
[----:B----4-:R-:W-:Y:S05]  /*b890*/  @!P1 NANOSLEEP.SYNCS 0x989680 ;  /* 0x009896800000995d */ /* 0x010fea0003900000 */
[----:B------:R-:W4:Y:S02]  /*b8a0*/  @!P1 SYNCS.PHASECHK.TRANS64 P1, [R3+URZ], R0 ;  /* 0x00000000030095a7 */ /* 0x000f24000802007f */
[----:B----4-:R-:W-:Y:S05]  /*b8b0*/  @!P1 BRA `(.L_x_21) ;  /* 0xfffffffc00f09947 */ /* 0x010fea000383ffff */
[----:B------:R-:W-:Y:S05]  /*b8c0*/  BRA `(.L_x_20) ;  /* 0xffffff5c00147947 */ /* 0x000fea000383ffff */
.L_x_26:
[----:B-1----:R1:W2:Y:S02]  /*b8d0*/  SYNCS.PHASECHK.TRANS64.TRYWAIT P1, [R5+URZ], R4 ;  /* 0x00000004050075a7 */ /* 0x0022a4000802017f */
[----:B--2---:R-:W-:Y:S05]  /*b8e0*/  @!P1 NANOSLEEP.SYNCS 0x989680 ;  /* 0x009896800000995d */ /* 0x004fea0003900000 */
[----:B------:R-:W2:Y:S02]  /*b8f0*/  @!P1 SYNCS.PHASECHK.TRANS64 P1, [R5+URZ], R4 ;  /* 0x00000004050095a7 */ /* 0x000ea4000802007f */
[----:B--2---:R-:W-:Y:S05]  /*b900*/  @!P1 BRA `(.L_x_26) ;  /* 0xfffffffc00f09947 */ /* 0x004fea000383ffff */
[----:B------:R-:W-:Y:S05]  /*b910*/  BRA `(.L_x_25) ;  /* 0xffffff6000107947 */ /* 0x000fea000383ffff */
.L_x_295:
[----:B------:R-:W-:Y:S01]  /*b920*/  BSSY B1, `(.L_x_314) ;  /* 0x0000006000017945 */ /* 0x000fe20003800000 */
[----:B------:R-:W-:-:S07]  /*b930*/  IMAD.MOV.U32 R15, RZ, RZ, -0x1 ;  /* 0xffffffffff0f7424 */ /* 0x000fce00078e00ff */
[----:B------:R-:W-:Y:S05]  /*b940*/  WARPSYNC.COLLECTIVE R15, `(.L_x_315) ;  /* 0x000000000f0c7348 */ /* 0x000fea0003c00000 */
[----:B------:R-:W-:Y:S02]  /*b950*/  ELECT P6, UR62, PT ;  /* 0x00000000003e782f */ /* 0x000fe400038c0000 */
[----:B------:R-:W-:Y:S01]  /*b960*/  MOV R14, UR62 ;  /* 0x0000003e000e7c02 */ /* 0x000fe20008000f00 */
[----:B------:R-:W-:Y:S10]  /*b970*/  ENDCOLLECTIVE ;  /* 0x000000000000791b */ /* 0x000ff40003800000 */
.L_x_315:
[----:B------:R-:W-:Y:S05]  /*b980*/  BSYNC B1 ;  /* 0x0000000000017941 */ /* 0x000fea0003800000 */
.L_x_314:
[----:B------:R-:W-:Y:S05]  /*b990*/  BRA `(.L_x_316) ;  /* 0xfffffff0003c7947 */ /* 0x000fea000383ffff */
.L_x_298:
[----:B-1----:R1:W2:Y:S02]  /*b9a0*/  SYNCS.PHASECHK.TRANS64.TRYWAIT P0, [R23+URZ+0x20], R14 ;  /* 0x0000200e170075a7 */ /* 0x0022a4000800017f */
[----:B--2---:R-:W-:Y:S05]  /*b9b0*/  @!P0 NANOSLEEP.SYNCS 0x989680 ;  /* 0x009896800000895d */ /* 0x004fea0003900000 */
[----:B------:R-:W2:Y:S02]  /*b9c0*/  @!P0 SYNCS.PHASECHK.TRANS64 P0, [R23+URZ+0x20], R14 ;  /* 0x0000200e170085a7 */ /* 0x000ea4000800007f */
[----:B--2---:R-:W-:Y:S05]  /*b9d0*/  @!P0 BRA `(.L_x_298) ;  /* 0xfffffffc00f08947 */ /* 0x004fea000383ffff */
[----:B------:R-:W-:Y:S05]  /*b9e0*/  BRA `(.L_x_317) ;  /* 0xfffffff000747947 */ /* 0x000fea000383ffff */
.L_x_306:
[----:B------:R-:W-:Y:S01]  /*b9f0*/  BSSY B0, `(.L_x_318) ;  /* 0x0000006000007945 */ /* 0x000fe20003800000 */
[----:B------:R-:W-:-:S07]  /*ba00*/  IMAD.MOV.U32 R15, RZ, RZ, -0x1 ;  /* 0xffffffffff0f7424 */ /* 0x000fce00078e00ff */
[----:B------:R-:W-:Y:S05]  /*ba10*/  WARPSYNC.COLLECTIVE R15, `(.L_x_319) ;  /* 0x000000000f0c7348 */ /* 0x000fea0003c00000 */
[----:B------:R-:W-:Y:S02]  /*ba20*/  ELECT P6, UR62, PT ;  /* 0x00000000003e782f */ /* 0x000fe400038c0000 */
[----:B------:R-:W-:Y:S01]  /*ba30*/  MOV R14, UR62 ;  /* 0x0000003e000e7c02 */ /* 0x000fe20008000f00 */
[----:B------:R-:W-:Y:S10]  /*ba40*/  ENDCOLLECTIVE ;  /* 0x000000000000791b */ /* 0x000ff40003800000 */
.L_x_319:
[----:B------:R-:W-:Y:S05]  /*ba50*/  BSYNC B0 ;  /* 0x0000000000007941 */ /* 0x000fea0003800000 */
.L_x_318:
[----:B------:R-:W-:Y:S05]  /*ba60*/  BRA `(.L_x_320) ;  /* 0xfffffff800d07947 */ /* 0x000fea000383ffff */
.L_x_310:
[----:B0-----:R0:W1:Y:S02]  /*ba70*/  SYNCS.PHASECHK.TRANS64.TRYWAIT P0, [R7+URZ], R4 ;  /* 0x00000004070075a7 */ /* 0x001064000800017f */
[----:B-1----:R-:W-:Y:S05]  /*ba80*/  @!P0 NANOSLEEP.SYNCS 0x989680 ;  /* 0x009896800000895d */ /* 0x002fea0003900000 */
[----:B------:R-:W1:Y:S02]  /*ba90*/  @!P0 SYNCS.PHASECHK.TRANS64 P0, [R7+URZ], R4 ;  /* 0x00000004070085a7 */ /* 0x000e64000800007f */
[----:B-1----:R-:W-:Y:S05]  /*baa0*/  @!P0 BRA `(.L_x_310) ;  /* 0xfffffffc00f08947 */ /* 0x002fea000383ffff */
[----:B------:R-:W-:Y:S05]  /*bab0*/  BRA `(.L_x_321) ;  /* 0xfffffffc00107947 */ /* 0x000fea000383ffff */
.L_x_311:
[----:B0-----:R0:W1:Y:S02]  /*bac0*/  SYNCS.PHASECHK.TRANS64.TRYWAIT P0, [R8+URZ], R5 ;  /* 0x00000005080075a7 */ /* 0x001064000800017f */
[----:B-1----:R-:W-:Y:S05]  /*bad0*/  @!P0 NANOSLEEP.SYNCS 0x989680 ;  /* 0x009896800000895d */ /* 0x002fea0003900000 */
[----:B------:R-:W1:Y:S02]  /*bae0*/  @!P0 SYNCS.PHASECHK.TRANS64 P0, [R8+URZ], R5 ;  /* 0x00000005080085a7 */ /* 0x000e64000800007f */
[----:B-1----:R-:W-:Y:S05]  /*baf0*/  @!P0 BRA `(.L_x_311) ;  /* 0xfffffffc00f08947 */ /* 0x002fea000383ffff */
[----:B------:R-:W-:Y:S05]  /*bb00*/  BRA `(.L_x_322) ;  /* 0xfffffffc00207947 */ /* 0x000fea000383ffff */
.L_x_312:
[----:B-1----:R1:W2:Y:S02]  /*bb10*/  SYNCS.PHASECHK.TRANS64.TRYWAIT P0, [R11+URZ], R6 ;  /* 0x000000060b0075a7 */ /* 0x0022a4000800017f */
[----:B--2---:R-:W-:Y:S05]  /*bb20*/  @!P0 NANOSLEEP.SYNCS 0x989680 ;  /* 0x009896800000895d */ /* 0x004fea0003900000 */
[----:B------:R-:W2:Y:S02]  /*bb30*/  @!P0 SYNCS.PHASECHK.TRANS64 P0, [R11+URZ], R6 ;  /* 0x000000060b0085a7 */ /* 0x000ea4000800007f */
[----:B--2---:R-:W-:Y:S05]  /*bb40*/  @!P0 BRA `(.L_x_312) ;  /* 0xfffffffc00f08947 */ /* 0x004fea000383ffff */
[----:B------:R-:W-:Y:S05]  /*bb50*/  BRA `(.L_x_323) ;  /* 0xfffffffc00287947 */ /* 0x000fea000383ffff */
.L_x_324:
[----:B------:R-:W-:-:S00]  /*bb60*/  BRA `(.L_x_324) ;  /* 0xfffffffc00fc7947 */ /* 0x000fc0000383ffff */
[----:B------:R-:W-:-:S00]  /*bb70*/  NOP ;  /* 0x0000000000007918 */ /* 0x000fc00000000000 */
        /* <DEDUP_REMOVED lines=8> */
.L_x_325:


//--------------------- .nv.global.init           --------------------------
	.section	.nv.global.init,"aw",@progbits
.nv.global.init:
	.type		$str$22,@object
	.size		$str$22,($str$23 - $str$22)
$str$22:
        /*0000*/ 	.byte	0x6b, 0x5f, 0x74, 0x69, 0x6c, 0x65, 0x5f, 0x63, 0x6f, 0x75, 0x6e, 0x74, 0x20, 0x3e, 0x3d, 0x20
        /*0010*/ 	.byte	0x31, 0x00
	.type		$str$23,@object
	.size		$str$23,(__unnamed_1 - $str$23)
$str$23:
        /*0012*/ 	.byte	0x2f, 0x74, 0x6d, 0x70, 0x2f, 0x63, 0x75, 0x74, 0x6c, 0x61, 0x73, 0x73, 0x5f, 0x73, 0x77, 0x65
        /*0022*/ 	.byte	0x65, 0x70, 0x5f, 0x73, 0x72, 0x63, 0x2f, 0x69, 0x6e, 0x63, 0x6c, 0x75, 0x64, 0x65, 0x2f, 0x63
        /*0032*/ 	.byte	0x75, 0x74, 0x6c, 0x61, 0x73, 0x73, 0x2f, 0x67, 0x65, 0x6d, 0x6d, 0x2f, 0x63, 0x6f, 0x6c, 0x6c
        /*0042*/ 	.byte	0x65, 0x63, 0x74, 0x69, 0x76, 0x65, 0x2f, 0x73, 0x6d, 0x39, 0x30, 0x5f, 0x6d, 0x6d, 0x61, 0x5f
        /*0052*/ 	.byte	0x74, 0x6d, 0x61, 0x5f, 0x67, 0x6d, 0x6d, 0x61, 0x5f, 0x73, 0x73, 0x5f, 0x77, 0x61, 0x72, 0x70
        /*0062*/ 	.byte	0x73, 0x70, 0x65, 0x63, 0x69, 0x61, 0x6c, 0x69, 0x7a, 0x65, 0x64, 0x2e, 0x68, 0x70, 0x70, 0x00
	.type		__unnamed_1,@object
	.size		__unnamed_1,(.L_0 - __unnamed_1)
__unnamed_1:
        /*0072*/ 	.byte	0x76, 0x6f, 0x69, 0x64, 0x20, 0x63, 0x75, 0x74, 0x6c, 0x61, 0x73, 0x73, 0x3a, 0x3a, 0x67, 0x65
        /* <DEDUP_REMOVED lines=180> */
        /*0bc2*/ 	.byte	0x74, 0x69, 0x74, 0x79, 0x5d, 0x00
.L_0:


//--------------------- .nv.shared._ZN7cutlass13device_kernelINS_4gemm6kernel13GemmUniversalIN4cute5tupleIJiiiiEEENS1_10collective13CollectiveMmaINS1_34MainloopSm90TmaGmmaWarpSpecializedILi4ENS5_IJNS4_1CILi2EEENSA_ILi1EEESC_EEENS1_35KernelTmaWarpSpecializedCooperativeEEENS5_IJNSA_ILi128EEENSA_ILi256EEENSA_ILi64EEEEEENS_6half_tENS5_IJlSC_lEEESK_SL_NS4_8TiledMMAINS4_8MMA_AtomIJNS4_4SM904GMMA26MMA_64x256x16_F32F16F16_SSILNSP_5MajorE0ELSR_0ELNSP_7ScaleInE1ELSS_1EEEEEENS4_6LayoutISD_NS5_IJSC_NSA_ILi0EEESW_EEEEENS5_IJNS4_10UnderscoreESZ_SZ_EEEEENS4_13SM90_TMA_LOADENS4_14ComposedLayoutINS4_7SwizzleILi3ELi4ELi3EEENS4_18smem_ptr_flag_bitsILi16EEENSV_INS5_IJNSA_ILi8EEESI_EEENS5_IJSI_SC_EEEEEEEvNS4_8identityENS4_23SM90_TMA_LOAD_MULTICASTES1C_vS1D_EENS_8epilogue10collective6detail29Sm90TmaWarpSpecializedAdapterINS1H_15DefaultEpilogueISK_SL_SL_NS1G_6thread17LinearCombinationISK_Li1EffLNS1L_9ScaleType4KindE0ELNS_15FloatRoundStyleE2ESK_EENS1_15EpilogueDefaultEEEEEvvEEEEvNT_6ParamsE --------------------------
	.section	.nv.shared._ZN7cutlass13device_kernelINS_4gemm6kernel13GemmUniversalIN4cute5tupleIJiiiiEEENS1_10collective13CollectiveMmaINS1_34MainloopSm90TmaGmmaWarpSpecializedILi4ENS5_IJNS4_1CILi2EEENSA_ILi1EEESC_EEENS1_35KernelTmaWarpSpecializedCooperativeEEENS5_IJNSA_ILi128EEENSA_ILi256EEENSA_ILi64EEEEEENS_6half_tENS5_IJlSC_lEEESK_SL_NS4_8TiledMMAINS4_8MMA_AtomIJNS4_4SM904GMMA26MMA_64x256x16_F32F16F16_SSILNSP_5MajorE0ELSR_0ELNSP_7ScaleInE1ELSS_1EEEEEENS4_6LayoutISD_NS5_IJSC_NSA_ILi0EEESW_EEEEENS5_IJNS4_10UnderscoreESZ_SZ_EEEEENS4_13SM90_TMA_LOADENS4_14ComposedLayoutINS4_7SwizzleILi3ELi4ELi3EEENS4_18smem_ptr_flag_bitsILi16EEENSV_INS5_IJNSA_ILi8EEESI_EEENS5_IJSI_SC_EEEEEEEvNS4_8identityENS4_23SM90_TMA_LOAD_MULTICASTES1C_vS1D_EENS_8epilogue10collective6detail29Sm90TmaWarpSpecializedAdapterINS1H_15DefaultEpilogueISK_SL_SL_NS1G_6thread17LinearCombinationISK_Li1EffLNS1L_9ScaleType4KindE0ELNS_15FloatRoundStyleE2ESK_EENS1_15EpilogueDefaultEEEEEvvEEEEvNT_6ParamsE,"aw",@nobits
	.sectionflags	@""
	.align	16
	.zero		1024


//--------------------- .nv.shared.reserved.0     --------------------------
	.section	.nv.shared.reserved.0,"aw",@nobits
	.weak		__nv_reservedSMEM_offset_0_alias
	.size		__nv_reservedSMEM_offset_0_alias, 0, 0
	.other		__nv_reservedSMEM_offset_0_alias,@"STO_CUDA_RESERVED_SHARED STV_DEFAULT"
__nv_reservedSMEM_offset_0_alias:
	.zero		0


//--------------------- .nv.global                --------------------------
	.section	.nv.global,"aw",@nobits
.nv.global:
	.type		_ZN40_INTERNAL_d5043426_4_k_cu_7d21b31c_137234cute1_E,@object
	.size		_ZN40_INTERNAL_d5043426_4_k_cu_7d21b31c_137234cute1_E,(_ZN40_INTERNAL_d5043426_4_k_cu_7d21b31c_137234cuda3std3__45__cpo6cbeginE - _ZN40_INTERNAL_d5043426_4_k_cu_7d21b31c_137234cute1_E)
_ZN40_INTERNAL_d5043426_4_k_cu_7d21b31c_137234cute1_E:
	.zero		1
	.type		_ZN40_INTERNAL_d5043426_4_k_cu_7d21b31c_137234cuda3std3__45__cpo6cbeginE,@object
	.size		_ZN40_INTERNAL_d5043426_4_k_cu_7d21b31c_137234cuda3std3__45__cpo6cbeginE,(_ZN40_INTERNAL_d5043426_4_k_cu_7d21b31c_137234cuda3std3__48in_placeE - _ZN40_INTERNAL_d5043426_4_k_cu_7d21b31c_137234cuda3std3__45__cpo6cbeginE)
_ZN40_INTERNAL_d5043426_4_k_cu_7d21b31c_137234cuda3std3__45__cpo6cbeginE:
	.zero		1
	.type		_ZN40_INTERNAL_d5043426_4_k_cu_7d21b31c_137234cuda3std3__48in_placeE,@object
	.size		_ZN40_INTERNAL_d5043426_4_k_cu_7d21b31c_137234cuda3std3__48in_placeE,(_ZN40_INTERNAL_d5043426_4_k_cu_7d21b31c_137234cuda3std6ranges3__45__cpo9iter_moveE - _ZN40_INTERNAL_d5043426_4_k_cu_7d21b31c_137234cuda3std3__48in_placeE)
_ZN40_INTERNAL_d5043426_4_k_cu_7d21b31c_137234cuda3std3__48in_placeE:
	.zero		1
	.type		_ZN40_INTERNAL_d5043426_4_k_cu_7d21b31c_137234cuda3std6ranges3__45__cpo9iter_moveE,@object
	.size		_ZN40_INTERNAL_d5043426_4_k_cu_7d21b31c_137234cuda3std6ranges3__45__cpo9iter_moveE,(_ZN40_INTERNAL_d5043426_4_k_cu_7d21b31c_137234cuda3std3__45__cpo5beginE - _ZN40_INTERNAL_d5043426_4_k_cu_7d21b31c_137234cuda3std6ranges3__45__cpo9iter_moveE)
_ZN40_INTERNAL_d5043426_4_k_cu_7d21b31c_137234cuda3std6ranges3__45__cpo9iter_moveE:
	.zero		1
	.type		_ZN40_INTERNAL_d5043426_4_k_cu_7d21b31c_137234cuda3std3__45__cpo5beginE,@object
	.size		_ZN40_INTERNAL_d5043426_4_k_cu_7d21b31c_137234cuda3std3__45__cpo5beginE,(_ZN40_INTERNAL_d5043426_4_k_cu_7d21b31c_137234cuda3std3__442_GLOBAL__N__d5043426_4_k_cu_7d21b31c_137236ignoreE - _ZN40_INTERNAL_d5043426_4_k_cu_7d21b31c_137234cuda3std3__45__cpo5beginE)
_ZN40_INTERNAL_d5043426_4_k_cu_7d21b31c_137234cuda3std3__45__cpo5beginE:
	.zero		1
	.type		_ZN40_INTERNAL_d5043426_4_k_cu_7d21b31c_137234cuda3std3__442_GLOBAL__N__d5043426_4_k_cu_7d21b31c_137236ignoreE,@object
	.size		_ZN40_INTERNAL_d5043426_4_k_cu_7d21b31c_137234cuda3std3__442_GLOBAL__N__d5043426_4_k_cu_7d21b31c_137236ignoreE,(_ZN40_INTERNAL_d5043426_4_k_cu_7d21b31c_137234cute7productE - _ZN40_INTERNAL_d5043426_4_k_cu_7d21b31c_137234cuda3std3__442_GLOBAL__N__d5043426_4_k_cu_7d21b31c_137236ignoreE)
_ZN40_INTERNAL_d5043426_4_k_cu_7d21b31c_137234cuda3std3__442_GLOBAL__N__d5043426_4_k_cu_7d21b31c_137236ignoreE:
	.zero		1
	.type		_ZN40_INTERNAL_d5043426_4_k_cu_7d21b31c_137234cute7productE,@object
	.size		_ZN40_INTERNAL_d5043426_4_k_cu_7d21b31c_137234cute7productE,(_ZN40_INTERNAL_d5043426_4_k_cu_7d21b31c_137234cuda3std3__45__cpo3endE - _ZN40_INTERNAL_d5043426_4_k_cu_7d21b31c_137234cute7productE)
_ZN40_INTERNAL_d5043426_4_k_cu_7d21b31c_137234cute7productE:
	.zero		1
	.type		_ZN40_INTERNAL_d5043426_4_k_cu_7d21b31c_137234cuda3std3__45__cpo3endE,@object
	.size		_ZN40_INTERNAL_d5043426_4_k_cu_7d21b31c_137234cuda3std3__45__cpo3endE,(_ZN40_INTERNAL_d5043426_4_k_cu_7d21b31c_137234cuda3std3__419piecewise_constructE - _ZN40_INTERNAL_d5043426_4_k_cu_7d21b31c_137234cuda3std3__45__cpo3endE)
_ZN40_INTERNAL_d5043426_4_k_cu_7d21b31c_137234cuda3std3__45__cpo3endE:
	.zero		1
	.type		_ZN40_INTERNAL_d5043426_4_k_cu_7d21b31c_137234cuda3std3__419piecewise_constructE,@object
	.size		_ZN40_INTERNAL_d5043426_4_k_cu_7d21b31c_137234cuda3std3__419piecewise_constructE,(_ZN40_INTERNAL_d5043426_4_k_cu_7d21b31c_137234cuda3std3__45__cpo4cendE - _ZN40_INTERNAL_d5043426_4_k_cu_7d21b31c_137234cuda3std3__419piecewise_constructE)
_ZN40_INTERNAL_d5043426_4_k_cu_7d21b31c_137234cuda3std3__419piecewise_constructE:
	.zero		1
	.type		_ZN40_INTERNAL_d5043426_4_k_cu_7d21b31c_137234cuda3std3__45__cpo4cendE,@object
	.size		_ZN40_INTERNAL_d5043426_4_k_cu_7d21b31c_137234cuda3std3__45__cpo4cendE,(_ZN40_INTERNAL_d5043426_4_k_cu_7d21b31c_137234cuda3std6ranges3__45__cpo4swapE - _ZN40_INTERNAL_d5043426_4_k_cu_7d21b31c_137234cuda3std3__45__cpo4cendE)
_ZN40_INTERNAL_d5043426_4_k_cu_7d21b31c_137234cuda3std3__45__cpo4cendE:
	.zero		1
	.type		_ZN40_INTERNAL_d5043426_4_k_cu_7d21b31c_137234cuda3std6ranges3__45__cpo4swapE,@object
	.size		_ZN40_INTERNAL_d5043426_4_k_cu_7d21b31c_137234cuda3std6ranges3__45__cpo4swapE,(.L_8 - _ZN40_INTERNAL_d5043426_4_k_cu_7d21b31c_137234cuda3std6ranges3__45__cpo4swapE)
_ZN40_INTERNAL_d5043426_4_k_cu_7d21b31c_137234cuda3std6ranges3__45__cpo4swapE:
	.zero		1
.L_8:


//--------------------- .nv.constant0._ZN7cutlass13device_kernelINS_4gemm6kernel13GemmUniversalIN4cute5tupleIJiiiiEEENS1_10collective13CollectiveMmaINS1_34MainloopSm90TmaGmmaWarpSpecializedILi4ENS5_IJNS4_1CILi2EEENSA_ILi1EEESC_EEENS1_35KernelTmaWarpSpecializedCooperativeEEENS5_IJNSA_ILi128EEENSA_ILi256EEENSA_ILi64EEEEEENS_6half_tENS5_IJlSC_lEEESK_SL_NS4_8TiledMMAINS4_8MMA_AtomIJNS4_4SM904GMMA26MMA_64x256x16_F32F16F16_SSILNSP_5MajorE0ELSR_0ELNSP_7ScaleInE1ELSS_1EEEEEENS4_6LayoutISD_NS5_IJSC_NSA_ILi0EEESW_EEEEENS5_IJNS4_10UnderscoreESZ_SZ_EEEEENS4_13SM90_TMA_LOADENS4_14ComposedLayoutINS4_7SwizzleILi3ELi4ELi3EEENS4_18smem_ptr_flag_bitsILi16EEENSV_INS5_IJNSA_ILi8EEESI_EEENS5_IJSI_SC_EEEEEEEvNS4_8identityENS4_23SM90_TMA_LOAD_MULTICASTES1C_vS1D_EENS_8epilogue10collective6detail29Sm90TmaWarpSpecializedAdapterINS1H_15DefaultEpilogueISK_SL_SL_NS1G_6thread17LinearCombinationISK_Li1EffLNS1L_9ScaleType4KindE0ELNS_15FloatRoundStyleE2ESK_EENS1_15EpilogueDefaultEEEEEvvEEEEvNT_6ParamsE --------------------------
	.section	.nv.constant0._ZN7cutlass13device_kernelINS_4gemm6kernel13GemmUniversalIN4cute5tupleIJiiiiEEENS1_10collective13CollectiveMmaINS1_34MainloopSm90TmaGmmaWarpSpecializedILi4ENS5_IJNS4_1CILi2EEENSA_ILi1EEESC_EEENS1_35KernelTmaWarpSpecializedCooperativeEEENS5_IJNSA_ILi128EEENSA_ILi256EEENSA_ILi64EEEEEENS_6half_tENS5_IJlSC_lEEESK_SL_NS4_8TiledMMAINS4_8MMA_AtomIJNS4_4SM904GMMA26MMA_64x256x16_F32F16F16_SSILNSP_5MajorE0ELSR_0ELNSP_7ScaleInE1ELSS_1EEEEEENS4_6LayoutISD_NS5_IJSC_NSA_ILi0EEESW_EEEEENS5_IJNS4_10UnderscoreESZ_SZ_EEEEENS4_13SM90_TMA_LOADENS4_14ComposedLayoutINS4_7SwizzleILi3ELi4ELi3EEENS4_18smem_ptr_flag_bitsILi16EEENSV_INS5_IJNSA_ILi8EEESI_EEENS5_IJSI_SC_EEEEEEEvNS4_8identityENS4_23SM90_TMA_LOAD_MULTICASTES1C_vS1D_EENS_8epilogue10collective6detail29Sm90TmaWarpSpecializedAdapterINS1H_15DefaultEpilogueISK_SL_SL_NS1G_6thread17LinearCombinationISK_Li1EffLNS1L_9ScaleType4KindE0ELNS_15FloatRoundStyleE2ESK_EENS1_15EpilogueDefaultEEEEEvvEEEEvNT_6ParamsE,"a",@progbits
	.sectionflags	@""
	.align	4
.nv.constant0._ZN7cutlass13device_kernelINS_4gemm6kernel13GemmUniversalIN4cute5tupleIJiiiiEEENS1_10collective13CollectiveMmaINS1_34MainloopSm90TmaGmmaWarpSpecializedILi4ENS5_IJNS4_1CILi2EEENSA_ILi1EEESC_EEENS1_35KernelTmaWarpSpecializedCooperativeEEENS5_IJNSA_ILi128EEENSA_ILi256EEENSA_ILi64EEEEEENS_6half_tENS5_IJlSC_lEEESK_SL_NS4_8TiledMMAINS4_8MMA_AtomIJNS4_4SM904GMMA26MMA_64x256x16_F32F16F16_SSILNSP_5MajorE0ELSR_0ELNSP_7ScaleInE1ELSS_1EEEEEENS4_6LayoutISD_NS5_IJSC_NSA_ILi0EEESW_EEEEENS5_IJNS4_10UnderscoreESZ_SZ_EEEEENS4_13SM90_TMA_LOADENS4_14ComposedLayoutINS4_7SwizzleILi3ELi4ELi3EEENS4_18smem_ptr_flag_bitsILi16EEENSV_INS5_IJNSA_ILi8EEESI_EEENS5_IJSI_SC_EEEEEEEvNS4_8identityENS4_23SM90_TMA_LOAD_MULTICASTES1C_vS1D_EENS_8epilogue10collective6detail29Sm90TmaWarpSpecializedAdapterINS1H_15DefaultEpilogueISK_SL_SL_NS1G_6thread17LinearCombinationISK_Li1EffLNS1L_9ScaleType4KindE0ELNS_15FloatRoundStyleE2ESK_EENS1_15EpilogueDefaultEEEEEvvEEEEvNT_6ParamsE:
	.zero		1664


//--------------------- SYMBOLS --------------------------

	.type		.nv.reservedSmem.offset0,@object
	.size		.nv.reservedSmem.offset0,0x4
	.type		__assertfail,@function
